//
// Generated by NVIDIA NVVM Compiler
//
// Compiler Build ID: CL-36424714
// Cuda compilation tools, release 13.0, V13.0.88
// Based on NVVM 20.0.0
//

.version 9.0
.target sm_100
.address_size 64

	// .globl	_Z19computeExpIntKernelPfiiffi

.visible .entry _Z19computeExpIntKernelPfiiffi(
	.param .u64 .ptr .align 1 _Z19computeExpIntKernelPfiiffi_param_0,
	.param .u32 _Z19computeExpIntKernelPfiiffi_param_1,
	.param .u32 _Z19computeExpIntKernelPfiiffi_param_2,
	.param .f32 _Z19computeExpIntKernelPfiiffi_param_3,
	.param .f32 _Z19computeExpIntKernelPfiiffi_param_4,
	.param .u32 _Z19computeExpIntKernelPfiiffi_param_5
)
{
	.reg .pred 	%p<25>;
	.reg .b32 	%r<55>;
	.reg .b32 	%f<174>;
	.reg .b64 	%rd<5>;

	ld.param.u64 	%rd1, [_Z19computeExpIntKernelPfiiffi_param_0];
	ld.param.u32 	%r16, [_Z19computeExpIntKernelPfiiffi_param_1];
	ld.param.u32 	%r14, [_Z19computeExpIntKernelPfiiffi_param_2];
	ld.param.f32 	%f37, [_Z19computeExpIntKernelPfiiffi_param_3];
	ld.param.f32 	%f38, [_Z19computeExpIntKernelPfiiffi_param_4];
	ld.param.u32 	%r15, [_Z19computeExpIntKernelPfiiffi_param_5];
	mov.u32 	%r17, %ctaid.x;
	mov.u32 	%r18, %ntid.x;
	mov.u32 	%r19, %tid.x;
	mad.lo.s32 	%r1, %r17, %r18, %r19;
	mul.lo.s32 	%r20, %r14, %r16;
	setp.ge.s32 	%p1, %r1, %r20;
	@%p1 bra 	$L__BB0_28;
	div.s32 	%r2, %r1, %r14;
	add.s32 	%r3, %r2, 1;
	setp.ne.s32 	%p2, %r3, 0;
	mul.lo.s32 	%r21, %r2, %r14;
	sub.s32 	%r22, %r1, %r21;
	add.s32 	%r23, %r22, 1;
	cvt.rn.f32.s32 	%f39, %r23;
	sub.f32 	%f40, %f38, %f37;
	cvt.rn.f32.s32 	%f41, %r14;
	div.rn.f32 	%f42, %f40, %f41;
	fma.rn.f32 	%f1, %f42, %f39, %f37;
	@%p2 bra 	$L__BB0_3;
	fma.rn.f32 	%f148, %f1, 0fBBBB989D, 0f3F000000;
	cvt.sat.f32.f32 	%f149, %f148;
	mov.f32 	%f150, 0f4B400001;
	mov.f32 	%f151, 0f437C0000;
	fma.rm.f32 	%f152, %f149, %f151, %f150;
	add.f32 	%f153, %f152, 0fCB40007F;
	neg.f32 	%f154, %f153;
	fma.rn.f32 	%f155, %f1, 0fBFB8AA3B, %f154;
	fma.rn.f32 	%f156, %f1, 0fB2A57060, %f155;
	mov.b32 	%r49, %f152;
	shl.b32 	%r50, %r49, 23;
	mov.b32 	%f157, %r50;
	ex2.approx.ftz.f32 	%f158, %f156;
	mul.f32 	%f159, %f158, %f157;
	div.rn.f32 	%f173, %f159, %f1;
	bra.uni 	$L__BB0_27;
$L__BB0_3:
	setp.leu.f32 	%p3, %f1, 0f3F800000;
	@%p3 bra 	$L__BB0_10;
	cvt.rn.f32.s32 	%f116, %r3;
	add.f32 	%f163, %f1, %f116;
	rcp.rn.f32 	%f160, %f163;
	setp.lt.s32 	%p22, %r15, 1;
	@%p22 bra 	$L__BB0_9;
	mov.f32 	%f162, 0f7149F2CA;
	mov.b32 	%r51, 1;
	mov.f32 	%f161, %f160;
	bra.uni 	$L__BB0_7;
$L__BB0_6:
	add.s32 	%r4, %r51, 1;
	setp.eq.s32 	%p24, %r51, %r15;
	mov.u32 	%r51, %r4;
	@%p24 bra 	$L__BB0_9;
$L__BB0_7:
	add.s32 	%r42, %r51, %r2;
	mul.lo.s32 	%r43, %r51, %r42;
	neg.s32 	%r44, %r43;
	cvt.rn.f32.s32 	%f118, %r44;
	add.f32 	%f163, %f163, 0f40000000;
	fma.rn.f32 	%f119, %f161, %f118, %f163;
	rcp.rn.f32 	%f161, %f119;
	div.rn.f32 	%f120, %f118, %f162;
	add.f32 	%f162, %f163, %f120;
	mul.f32 	%f121, %f162, %f161;
	mul.f32 	%f160, %f160, %f121;
	add.f32 	%f122, %f121, 0fBF800000;
	abs.f32 	%f123, %f122;
	setp.gtu.f32 	%p23, %f123, 0f0DA24260;
	@%p23 bra 	$L__BB0_6;
	fma.rn.f32 	%f124, %f1, 0fBBBB989D, 0f3F000000;
	cvt.sat.f32.f32 	%f125, %f124;
	mov.f32 	%f126, 0f4B400001;
	mov.f32 	%f127, 0f437C0000;
	fma.rm.f32 	%f128, %f125, %f127, %f126;
	add.f32 	%f129, %f128, 0fCB40007F;
	neg.f32 	%f130, %f129;
	fma.rn.f32 	%f131, %f1, 0fBFB8AA3B, %f130;
	fma.rn.f32 	%f132, %f1, 0fB2A57060, %f131;
	mov.b32 	%r45, %f128;
	shl.b32 	%r46, %r45, 23;
	mov.b32 	%f133, %r46;
	ex2.approx.ftz.f32 	%f134, %f132;
	mul.f32 	%f135, %f134, %f133;
	mul.f32 	%f173, %f160, %f135;
	bra.uni 	$L__BB0_27;
$L__BB0_9:
	fma.rn.f32 	%f136, %f1, 0fBBBB989D, 0f3F000000;
	cvt.sat.f32.f32 	%f137, %f136;
	mov.f32 	%f138, 0f4B400001;
	mov.f32 	%f139, 0f437C0000;
	fma.rm.f32 	%f140, %f137, %f139, %f138;
	add.f32 	%f141, %f140, 0fCB40007F;
	neg.f32 	%f142, %f141;
	fma.rn.f32 	%f143, %f1, 0fBFB8AA3B, %f142;
	fma.rn.f32 	%f144, %f1, 0fB2A57060, %f143;
	mov.b32 	%r47, %f140;
	shl.b32 	%r48, %r47, 23;
	mov.b32 	%f145, %r48;
	ex2.approx.ftz.f32 	%f146, %f144;
	mul.f32 	%f147, %f146, %f145;
	mul.f32 	%f173, %f160, %f147;
	bra.uni 	$L__BB0_27;
$L__BB0_10:
	setp.eq.s32 	%p4, %r2, 0;
	@%p4 bra 	$L__BB0_12;
	cvt.rn.f32.s32 	%f43, %r2;
	rcp.rn.f32 	%f173, %f43;
	bra.uni 	$L__BB0_13;
$L__BB0_12:
	setp.lt.f32 	%p5, %f1, 0f00800000;
	mul.f32 	%f44, %f1, 0f4B000000;
	selp.f32 	%f45, %f44, %f1, %p5;
	selp.f32 	%f46, 0fC1B80000, 0f00000000, %p5;
	mov.b32 	%r24, %f45;
	add.s32 	%r25, %r24, -1059760811;
	and.b32  	%r26, %r25, -8388608;
	sub.s32 	%r27, %r24, %r26;
	mov.b32 	%f47, %r27;
	cvt.rn.f32.s32 	%f48, %r26;
	fma.rn.f32 	%f49, %f48, 0f34000000, %f46;
	add.f32 	%f50, %f47, 0fBF800000;
	fma.rn.f32 	%f51, %f50, 0fBE055027, 0f3E1039F6;
	fma.rn.f32 	%f52, %f51, %f50, 0fBDF8CDCC;
	fma.rn.f32 	%f53, %f52, %f50, 0f3E0F2955;
	fma.rn.f32 	%f54, %f53, %f50, 0fBE2AD8B9;
	fma.rn.f32 	%f55, %f54, %f50, 0f3E4CED0B;
	fma.rn.f32 	%f56, %f55, %f50, 0fBE7FFF22;
	fma.rn.f32 	%f57, %f56, %f50, 0f3EAAAA78;
	fma.rn.f32 	%f58, %f57, %f50, 0fBF000000;
	mul.f32 	%f59, %f50, %f58;
	fma.rn.f32 	%f60, %f59, %f50, %f50;
	fma.rn.f32 	%f61, %f49, 0f3F317218, %f60;
	setp.gt.u32 	%p6, %r24, 2139095039;
	fma.rn.f32 	%f62, %f45, 0f7F800000, 0f7F800000;
	selp.f32 	%f63, %f62, %f61, %p6;
	setp.eq.f32 	%p7, %f45, 0f00000000;
	mov.f32 	%f64, 0fBF13C468;
	sub.f32 	%f65, %f64, %f63;
	selp.f32 	%f173, 0f7F800000, %f65, %p7;
$L__BB0_13:
	setp.lt.s32 	%p8, %r15, 1;
	@%p8 bra 	$L__BB0_27;
	neg.f32 	%f19, %f1;
	setp.lt.f32 	%p9, %f1, 0f00800000;
	mul.f32 	%f67, %f1, 0f4B000000;
	selp.f32 	%f68, %f67, %f1, %p9;
	selp.f32 	%f69, 0fC1B80000, 0f00000000, %p9;
	mov.b32 	%r29, %f68;
	add.s32 	%r30, %r29, -1059760811;
	and.b32  	%r31, %r30, -8388608;
	sub.s32 	%r32, %r29, %r31;
	mov.b32 	%f70, %r32;
	cvt.rn.f32.s32 	%f71, %r31;
	fma.rn.f32 	%f72, %f71, 0f34000000, %f69;
	add.f32 	%f73, %f70, 0fBF800000;
	fma.rn.f32 	%f74, %f73, 0fBE055027, 0f3E1039F6;
	fma.rn.f32 	%f75, %f74, %f73, 0fBDF8CDCC;
	fma.rn.f32 	%f76, %f75, %f73, 0f3E0F2955;
	fma.rn.f32 	%f77, %f76, %f73, 0fBE2AD8B9;
	fma.rn.f32 	%f78, %f77, %f73, 0f3E4CED0B;
	fma.rn.f32 	%f79, %f78, %f73, 0fBE7FFF22;
	fma.rn.f32 	%f80, %f79, %f73, 0f3EAAAA78;
	fma.rn.f32 	%f81, %f80, %f73, 0fBF000000;
	mul.f32 	%f82, %f73, %f81;
	fma.rn.f32 	%f83, %f82, %f73, %f73;
	fma.rn.f32 	%f84, %f72, 0f3F317218, %f83;
	setp.gt.u32 	%p10, %r29, 2139095039;
	fma.rn.f32 	%f85, %f68, 0f7F800000, 0f7F800000;
	selp.f32 	%f86, %f85, %f84, %p10;
	setp.eq.f32 	%p11, %f68, 0f00000000;
	selp.f32 	%f20, 0fFF800000, %f86, %p11;
	and.b32  	%r6, %r2, 3;
	and.b32  	%r7, %r2, 2147483644;
	mov.b32 	%r52, 1;
	mov.f32 	%f167, 0f3F800000;
$L__BB0_15:
	cvt.rn.f32.u32 	%f87, %r52;
	div.rn.f32 	%f88, %f19, %f87;
	mul.f32 	%f167, %f167, %f88;
	setp.ne.s32 	%p12, %r52, %r2;
	@%p12 bra 	$L__BB0_29;
	setp.lt.s32 	%p13, %r2, 1;
	mov.f32 	%f171, 0fBF13C468;
	@%p13 bra 	$L__BB0_25;
	setp.lt.u32 	%p14, %r2, 4;
	mov.b32 	%r54, 1;
	mov.f32 	%f171, 0fBF13C468;
	@%p14 bra 	$L__BB0_21;
	mov.f32 	%f171, 0fBF13C468;
	mov.b32 	%r53, 0;
$L__BB0_19:
	add.s32 	%r36, %r53, 1;
	cvt.rn.f32.u32 	%f95, %r36;
	rcp.rn.f32 	%f96, %f95;
	add.f32 	%f97, %f171, %f96;
	add.s32 	%r37, %r53, 2;
	cvt.rn.f32.u32 	%f98, %r37;
	rcp.rn.f32 	%f99, %f98;
	add.f32 	%f100, %f97, %f99;
	add.s32 	%r38, %r53, 3;
	cvt.rn.f32.u32 	%f101, %r38;
	rcp.rn.f32 	%f102, %f101;
	add.f32 	%f103, %f100, %f102;
	add.s32 	%r53, %r53, 4;
	cvt.rn.f32.u32 	%f104, %r53;
	rcp.rn.f32 	%f105, %f104;
	add.f32 	%f171, %f103, %f105;
	setp.ne.s32 	%p15, %r53, %r7;
	@%p15 bra 	$L__BB0_19;
	add.s32 	%r54, %r53, 1;
$L__BB0_21:
	setp.eq.s32 	%p16, %r6, 0;
	@%p16 bra 	$L__BB0_25;
	setp.eq.s32 	%p17, %r6, 1;
	cvt.rn.f32.u32 	%f106, %r54;
	rcp.rn.f32 	%f107, %f106;
	add.f32 	%f171, %f171, %f107;
	@%p17 bra 	$L__BB0_25;
	setp.eq.s32 	%p18, %r6, 2;
	add.s32 	%r39, %r54, 1;
	cvt.rn.f32.u32 	%f108, %r39;
	rcp.rn.f32 	%f109, %f108;
	add.f32 	%f171, %f171, %f109;
	@%p18 bra 	$L__BB0_25;
	add.s32 	%r40, %r54, 2;
	cvt.rn.f32.u32 	%f110, %r40;
	rcp.rn.f32 	%f111, %f110;
	add.f32 	%f171, %f171, %f111;
$L__BB0_25:
	sub.f32 	%f112, %f171, %f20;
	mul.f32 	%f172, %f167, %f112;
$L__BB0_26:
	add.f32 	%f173, %f173, %f172;
	abs.f32 	%f113, %f172;
	abs.f32 	%f114, %f173;
	mul.f32 	%f115, %f114, 0f0DA24260;
	setp.geu.f32 	%p19, %f113, %f115;
	add.s32 	%r13, %r52, 1;
	setp.lt.s32 	%p20, %r52, %r15;
	and.pred  	%p21, %p19, %p20;
	mov.u32 	%r52, %r13;
	@%p21 bra 	$L__BB0_15;
$L__BB0_27:
	cvta.to.global.u64 	%rd2, %rd1;
	mul.wide.s32 	%rd3, %r1, 4;
	add.s64 	%rd4, %rd2, %rd3;
	st.global.f32 	[%rd4], %f173;
$L__BB0_28:
	ret;
$L__BB0_29:
	neg.f32 	%f89, %f167;
	sub.s32 	%r33, %r52, %r2;
	cvt.rn.f32.s32 	%f90, %r33;
	div.rn.f32 	%f172, %f89, %f90;
	bra.uni 	$L__BB0_26;

}


// ===== COMPILED SASS (sm_100) =====

	.target	sm_100

	.elftype	@"ET_EXEC"


//--------------------- .note.nv.tkinfo           --------------------------
	.section	.note.nv.tkinfo,"",@"SHT_NOTE"
	.sectionflags	@"SHF_NOTE_NV_TKINFO"
	.tkinfo
        /*0018*/ 	.word	0x00000002
        /*0030*/ 	.string	""
        /*0030*/ 	.string	"ptxas"
        /*0030*/ 	.string	"Cuda compilation tools, release 13.0, V13.0.88"
        /*0030*/ 	.string	"Build cuda_13.0.r13.0/compiler.36424714_0"
        /*0030*/ 	.string	"-arch sm_100 -m 64 "



//--------------------- .note.nv.cuinfo           --------------------------
	.section	.note.nv.cuinfo,"",@"SHT_NOTE"
	.sectionflags	@"SHF_NOTE_NV_CUINFO"
        /*0018*/ 	.short	0x0002
        /*001a*/ 	.short	0x0064
        /*001c*/ 	.short	0x0082
	.zero		2


//--------------------- .nv.info                  --------------------------
	.section	.nv.info,"",@"SHT_CUDA_INFO"
	.align	4


	//----- nvinfo : EIATTR_REGCOUNT
	.align		4
        /*0000*/ 	.byte	0x04, 0x2f
        /*0002*/ 	.short	(.L_1 - .L_0)
	.align		4
.L_0:
        /*0004*/ 	.word	index@(_Z19computeExpIntKernelPfiiffi)
        /*0008*/ 	.word	0x00000017


	//----- nvinfo : EIATTR_FRAME_SIZE
	.align		4
.L_1:
        /*000c*/ 	.byte	0x04, 0x11
        /*000e*/ 	.short	(.L_3 - .L_2)
	.align		4
.L_2:
        /*0010*/ 	.word	index@($__internal_1_$__cuda_sm3x_div_rn_noftz_f32_slowpath)
        /*0014*/ 	.word	0x00000000


	//----- nvinfo : EIATTR_FRAME_SIZE
	.align		4
.L_3:
        /*0018*/ 	.byte	0x04, 0x11
        /*001a*/ 	.short	(.L_5 - .L_4)
	.align		4
.L_4:
        /*001c*/ 	.word	index@($__internal_0_$__cuda_sm20_rcp_rn_f32_slowpath)
        /*0020*/ 	.word	0x00000000


	//----- nvinfo : EIATTR_FRAME_SIZE
	.align		4
.L_5:
        /*0024*/ 	.byte	0x04, 0x11
        /*0026*/ 	.short	(.L_7 - .L_6)
	.align		4
.L_6:
        /*0028*/ 	.word	index@(_Z19computeExpIntKernelPfiiffi)
        /*002c*/ 	.word	0x00000000


	//----- nvinfo : EIATTR_MIN_STACK_SIZE
	.align		4
.L_7:
        /*0030*/ 	.byte	0x04, 0x12
        /*0032*/ 	.short	(.L_9 - .L_8)
	.align		4
.L_8:
        /*0034*/ 	.word	index@(_Z19computeExpIntKernelPfiiffi)
        /*0038*/ 	.word	0x00000000
.L_9:


//--------------------- .nv.compat                --------------------------
	.section	.nv.compat,"",@"SHT_CUDA_COMPAT_INFO"
	.align	4
        /*0000*/ 	.byte	0x02, 0x09, 0x00, 0x00, 0x02, 0x02, 0x01, 0x00, 0x02, 0x05, 0x05, 0x00, 0x03, 0x07, 0x01, 0x01
        /*0010*/ 	.byte	0x02, 0x03, 0x00, 0x00, 0x02, 0x06, 0x01, 0x00, 0x04, 0x0b, 0x08, 0x00, 0x01, 0x00, 0x00, 0x00
        /*0020*/ 	.byte	0x00, 0x00, 0x00, 0x00


//--------------------- .nv.info._Z19computeExpIntKernelPfiiffi --------------------------
	.section	.nv.info._Z19computeExpIntKernelPfiiffi,"",@"SHT_CUDA_INFO"
	.sectionflags	@""
	.align	4


	//----- nvinfo : EIATTR_CUDA_API_VERSION
	.align		4
        /*0000*/ 	.byte	0x04, 0x37
        /*0002*/ 	.short	(.L_11 - .L_10)
.L_10:
        /*0004*/ 	.word	0x00000082


	//----- nvinfo : EIATTR_KPARAM_INFO
	.align		4
.L_11:
        /*0008*/ 	.byte	0x04, 0x17
        /*000a*/ 	.short	(.L_13 - .L_12)
.L_12:
        /*000c*/ 	.word	0x00000000
        /*0010*/ 	.short	0x0005
        /*0012*/ 	.short	0x0018
        /*0014*/ 	.byte	0x00, 0xf0, 0x11, 0x00


	//----- nvinfo : EIATTR_KPARAM_INFO
	.align		4
.L_13:
        /*0018*/ 	.byte	0x04, 0x17
        /*001a*/ 	.short	(.L_15 - .L_14)
.L_14:
        /*001c*/ 	.word	0x00000000
        /*0020*/ 	.short	0x0004
        /*0022*/ 	.short	0x0014
        /*0024*/ 	.byte	0x00, 0xf0, 0x11, 0x00


	//----- nvinfo : EIATTR_KPARAM_INFO
	.align		4
.L_15:
        /*0028*/ 	.byte	0x04, 0x17
        /*002a*/ 	.short	(.L_17 - .L_16)
.L_16:
        /*002c*/ 	.word	0x00000000
        /*0030*/ 	.short	0x0003
        /*0032*/ 	.short	0x0010
        /*0034*/ 	.byte	0x00, 0xf0, 0x11, 0x00


	//----- nvinfo : EIATTR_KPARAM_INFO
	.align		4
.L_17:
        /*0038*/ 	.byte	0x04, 0x17
        /*003a*/ 	.short	(.L_19 - .L_18)
.L_18:
        /*003c*/ 	.word	0x00000000
        /*0040*/ 	.short	0x0002
        /*0042*/ 	.short	0x000c
        /*0044*/ 	.byte	0x00, 0xf0, 0x11, 0x00


	//----- nvinfo : EIATTR_KPARAM_INFO
	.align		4
.L_19:
        /*0048*/ 	.byte	0x04, 0x17
        /*004a*/ 	.short	(.L_21 - .L_20)
.L_20:
        /*004c*/ 	.word	0x00000000
        /*0050*/ 	.short	0x0001
        /*0052*/ 	.short	0x0008
        /*0054*/ 	.byte	0x00, 0xf0, 0x11, 0x00


	//----- nvinfo : EIATTR_KPARAM_INFO
	.align		4
.L_21:
        /*0058*/ 	.byte	0x04, 0x17
        /*005a*/ 	.short	(.L_23 - .L_22)
.L_22:
        /*005c*/ 	.word	0x00000000
        /*0060*/ 	.short	0x0000
        /*0062*/ 	.short	0x0000
        /*0064*/ 	.byte	0x00, 0xf5, 0x21, 0x00


	//----- nvinfo : EIATTR_SPARSE_MMA_MASK
	.align		4
.L_23:
        /*0068*/ 	.byte	0x03, 0x50
        /*006a*/ 	.short	0x0000


	//----- nvinfo : EIATTR_MAXREG_COUNT
	.align		4
        /*006c*/ 	.byte	0x03, 0x1b
        /*006e*/ 	.short	0x00ff


	//----- nvinfo : EIATTR_MERCURY_ISA_VERSION
	.align		4
        /*0070*/ 	.byte	0x03, 0x5f
        /*0072*/ 	.short	0x0101


	//----- nvinfo : EIATTR_VRC_CTA_INIT_COUNT
	.align		4
        /*0074*/ 	.byte	0x02, 0x4a
	.zero		1
	.zero		1


	//----- nvinfo : EIATTR_EXIT_INSTR_OFFSETS
	.align		4
        /*0078*/ 	.byte	0x04, 0x1c
        /*007a*/ 	.short	(.L_25 - .L_24)


	//   ....[0]....
.L_24:
        /*007c*/ 	.word	0x00000080


	//   ....[1]....
        /*0080*/ 	.word	0x00001c40


	//----- nvinfo : EIATTR_CRS_STACK_SIZE
	.align		4
.L_25:
        /*0084*/ 	.byte	0x04, 0x1e
        /*0086*/ 	.short	(.L_27 - .L_26)
.L_26:
        /*0088*/ 	.word	0x00000000


	//----- nvinfo : EIATTR_CBANK_PARAM_SIZE
	.align		4
.L_27:
        /*008c*/ 	.byte	0x03, 0x19
        /*008e*/ 	.short	0x001c


	//----- nvinfo : EIATTR_PARAM_CBANK
	.align		4
        /*0090*/ 	.byte	0x04, 0x0a
        /*0092*/ 	.short	(.L_29 - .L_28)
	.align		4
.L_28:
        /*0094*/ 	.word	index@(.nv.constant0._Z19computeExpIntKernelPfiiffi)
        /*0098*/ 	.short	0x0380
        /*009a*/ 	.short	0x001c


	//----- nvinfo : EIATTR_SW_WAR
	.align		4
.L_29:
        /*009c*/ 	.byte	0x04, 0x36
        /*009e*/ 	.short	(.L_31 - .L_30)
.L_30:
        /*00a0*/ 	.word	0x00000008
.L_31:


//--------------------- .nv.callgraph             --------------------------
	.section	.nv.callgraph,"",@"SHT_CUDA_CALLGRAPH"
	.align	4
	.sectionentsize	8
	.align		4
        /*0000*/ 	.word	0x00000000
	.align		4
        /*0004*/ 	.word	0xffffffff
	.align		4
        /*0008*/ 	.word	0x00000000
	.align		4
        /*000c*/ 	.word	0xfffffffe
	.align		4
        /*0010*/ 	.word	0x00000000
	.align		4
        /*0014*/ 	.word	0xfffffffd
	.align		4
        /*0018*/ 	.word	0x00000000
	.align		4
        /*001c*/ 	.word	0xfffffffc


//--------------------- .text._Z19computeExpIntKernelPfiiffi --------------------------
	.section	.text._Z19computeExpIntKernelPfiiffi,"ax",@progbits
	.align	128
        .global         _Z19computeExpIntKernelPfiiffi
        .type           _Z19computeExpIntKernelPfiiffi,@function
        .size           _Z19computeExpIntKernelPfiiffi,(.L_x_75 - _Z19computeExpIntKernelPfiiffi)
        .other          _Z19computeExpIntKernelPfiiffi,@"STO_CUDA_ENTRY STV_DEFAULT"
_Z19computeExpIntKernelPfiiffi:
.text._Z19computeExpIntKernelPfiiffi:
[----:B------:R-:W-:Y:S01]  /*0000*/  LDC R1, c[0x0][0x37c] ;  /* 0x0000df00ff017b82 */ /* 0x000fe20000000800 */
[----:B------:R-:W0:Y:S07]  /*0010*/  S2R R5, SR_TID.X ;  /* 0x0000000000057919 */ /* 0x000e2e0000002100 */
[----:B------:R-:W0:Y:S08]  /*0020*/  S2UR UR4, SR_CTAID.X ;  /* 0x00000000000479c3 */ /* 0x000e300000002500 */
[----:B------:R-:W0:Y:S08]  /*0030*/  LDC R6, c[0x0][0x360] ;  /* 0x0000d800ff067b82 */ /* 0x000e300000000800 */
[----:B------:R-:W1:Y:S01]  /*0040*/  LDC.64 R2, c[0x0][0x388] ;  /* 0x0000e200ff027b82 */ /* 0x000e620000000a00 */
[----:B0-----:R-:W-:-:S02]  /*0050*/  IMAD R6, R6, UR4, R5 ;  /* 0x0000000406067c24 */ /* 0x001fc4000f8e0205 */
[----:B-1----:R-:W-:-:S05]  /*0060*/  IMAD R5, R3, R2, RZ ;  /* 0x0000000203057224 */ /* 0x002fca00078e02ff */
[----:B------:R-:W-:-:S13]  /*0070*/  ISETP.GE.AND P0, PT, R6, R5, PT ;  /* 0x000000050600720c */ /* 0x000fda0003f06270 */
[----:B------:R-:W-:Y:S05]  /*0080*/  @P0 EXIT ;  /* 0x000000000000094d */ /* 0x000fea0003800000 */
[----:B------:R-:W-:-:S04]  /*0090*/  IABS R9, R3 ;  /* 0x0000000300097213 */ /* 0x000fc80000000000 */
[----:B------:R-:W0:Y:S08]  /*00a0*/  I2F.RP R0, R9 ;  /* 0x0000000900007306 */ /* 0x000e300000209400 */
[----:B0-----:R-:W0:Y:S02]  /*00b0*/  MUFU.RCP R0, R0 ;  /* 0x0000000000007308 */ /* 0x001e240000001000 */
[----:B0-----:R-:W-:-:S06]  /*00c0*/  IADD3 R4, PT, PT, R0, 0xffffffe, RZ ;  /* 0x0ffffffe00047810 */ /* 0x001fcc0007ffe0ff */
[----:B------:R0:W1:Y:S02]  /*00d0*/  F2I.FTZ.U32.TRUNC.NTZ R5, R4 ;  /* 0x0000000400057305 */ /* 0x000064000021f000 */
[----:B0-----:R-:W-:Y:S02]  /*00e0*/  HFMA2 R4, -RZ, RZ, 0, 0 ;  /* 0x00000000ff047431 */ /* 0x001fe400000001ff */
[----:B-1----:R-:W-:-:S04]  /*00f0*/  IMAD.MOV R2, RZ, RZ, -R5 ;  /* 0x000000ffff027224 */ /* 0x002fc800078e0a05 */
[----:B------:R-:W-:Y:S01]  /*0100*/  IMAD R7, R2, R9, RZ ;  /* 0x0000000902077224 */ /* 0x000fe200078e02ff */
[----:B------:R-:W-:-:S03]  /*0110*/  IABS R2, R6 ;  /* 0x0000000600027213 */ /* 0x000fc60000000000 */
[----:B------:R-:W-:Y:S01]  /*0120*/  IMAD.HI.U32 R5, R5, R7, R4 ;  /* 0x0000000705057227 */ /* 0x000fe200078e0004 */
[----:B------:R-:W-:-:S05]  /*0130*/  I2FP.F32.S32 R4, R3 ;  /* 0x0000000300047245 */ /* 0x000fca0000201400 */
[----:B------:R-:W-:Y:S02]  /*0140*/  IMAD.HI.U32 R7, R5, R2, RZ ;  /* 0x0000000205077227 */ /* 0x000fe400078e00ff */
[----:B------:R-:W0:Y:S02]  /*0150*/  MUFU.RCP R5, R4 ;  /* 0x0000000400057308 */ /* 0x000e240000001000 */
[----:B------:R-:W-:-:S04]  /*0160*/  IMAD.MOV R0, RZ, RZ, -R7 ;  /* 0x000000ffff007224 */ /* 0x000fc800078e0a07 */
[----:B------:R-:W-:-:S05]  /*0170*/  IMAD R0, R9, R0, R2 ;  /* 0x0000000009007224 */ /* 0x000fca00078e0202 */
[----:B------:R-:W-:Y:S01]  /*0180*/  ISETP.GT.U32.AND P1, PT, R9, R0, PT ;  /* 0x000000000900720c */ /* 0x000fe20003f24070 */
[----:B0-----:R-:W-:-:S04]  /*0190*/  FFMA R2, -R4, R5, 1 ;  /* 0x3f80000004027423 */ /* 0x001fc80000000105 */
[----:B------:R-:W-:-:S08]  /*01a0*/  FFMA R5, R5, R2, R5 ;  /* 0x0000000205057223 */ /* 0x000fd00000000005 */
[-C--:B------:R-:W-:Y:S01]  /*01b0*/  @!P1 IADD3 R0, PT, PT, R0, -R9.reuse, RZ ;  /* 0x8000000900009210 */ /* 0x080fe20007ffe0ff */
[----:B------:R-:W-:Y:S01]  /*01c0*/  @!P1 VIADD R7, R7, 0x1 ;  /* 0x0000000107079836 */ /* 0x000fe20000000000 */
[----:B------:R-:W-:Y:S02]  /*01d0*/  ISETP.NE.AND P1, PT, R3, RZ, PT ;  /* 0x000000ff0300720c */ /* 0x000fe40003f25270 */
[----:B------:R-:W-:Y:S02]  /*01e0*/  ISETP.GE.U32.AND P0, PT, R0, R9, PT ;  /* 0x000000090000720c */ /* 0x000fe40003f06070 */
[----:B------:R-:W0:Y:S01]  /*01f0*/  LDC.64 R8, c[0x0][0x390] ;  /* 0x0000e400ff087b82 */ /* 0x000e220000000a00 */
[----:B------:R-:W-:-:S04]  /*0200*/  LOP3.LUT R0, R6, R3, RZ, 0x3c, !PT ;  /* 0x0000000306007212 */ /* 0x000fc800078e3cff */
[----:B------:R-:W-:-:S06]  /*0210*/  ISETP.GE.AND P2, PT, R0, RZ, PT ;  /* 0x000000ff0000720c */ /* 0x000fcc0003f46270 */
[----:B------:R-:W-:-:S07]  /*0220*/  @P0 IADD3 R7, PT, PT, R7, 0x1, RZ ;  /* 0x0000000107070810 */ /* 0x000fce0007ffe0ff */
[----:B------:R-:W-:Y:S01]  /*0230*/  @!P2 IMAD.MOV R7, RZ, RZ, -R7 ;  /* 0x000000ffff07a224 */ /* 0x000fe200078e0a07 */
[----:B------:R-:W-:Y:S01]  /*0240*/  @!P1 LOP3.LUT R7, RZ, R3, RZ, 0x33, !PT ;  /* 0x00000003ff079212 */ /* 0x000fe200078e33ff */
[----:B0-----:R-:W-:-:S03]  /*0250*/  FADD R0, R9, -R8 ;  /* 0x8000000809007221 */ /* 0x001fc60000000000 */
[C---:B------:R-:W-:Y:S01]  /*0260*/  IADD3 R9, PT, PT, -R7.reuse, RZ, RZ ;  /* 0x000000ff07097210 */ /* 0x040fe20007ffe1ff */
[----:B------:R-:W-:Y:S01]  /*0270*/  VIADD R2, R7, 0x1 ;  /* 0x0000000107027836 */ /* 0x000fe20000000000 */
[----:B------:R-:W0:Y:S01]  /*0280*/  FCHK P0, R0, R4 ;  /* 0x0000000400007302 */ /* 0x000e220000000000 */
[----:B------:R-:W-:Y:S02]  /*0290*/  FFMA R8, R0, R5, RZ ;  /* 0x0000000500087223 */ /* 0x000fe400000000ff */
[----:B------:R-:W-:Y:S01]  /*02a0*/  IMAD R3, R3, R9, R6 ;  /* 0x0000000903037224 */ /* 0x000fe200078e0206 */
[----:B------:R-:W-:Y:S01]  /*02b0*/  ISETP.NE.AND P1, PT, R2, RZ, PT ;  /* 0x000000ff0200720c */ /* 0x000fe20003f25270 */
[----:B------:R-:W-:-:S03]  /*02c0*/  FFMA R9, -R4, R8, R0 ;  /* 0x0000000804097223 */ /* 0x000fc60000000100 */
[----:B------:R-:W-:Y:S01]  /*02d0*/  IADD3 R3, PT, PT, R3, 0x1, RZ ;  /* 0x0000000103037810 */ /* 0x000fe20007ffe0ff */
[----:B------:R-:W-:-:S03]  /*02e0*/  FFMA R5, R5, R9, R8 ;  /* 0x0000000905057223 */ /* 0x000fc60000000008 */
[----:B------:R-:W-:Y:S01]  /*02f0*/  I2FP.F32.S32 R8, R3 ;  /* 0x0000000300087245 */ /* 0x000fe20000201400 */
[----:B0-----:R-:W-:Y:S06]  /*0300*/  @!P0 BRA `(.L_x_0) ;  /* 0x0000000000108947 */ /* 0x001fec0003800000 */
[----:B------:R-:W-:Y:S01]  /*0310*/  IMAD.MOV.U32 R3, RZ, RZ, R0 ;  /* 0x000000ffff037224 */ /* 0x000fe200078e0000 */
[----:B------:R-:W-:-:S07]  /*0320*/  MOV R13, 0x340 ;  /* 0x00000340000d7802 */ /* 0x000fce0000000f00 */
[----:B------:R-:W-:Y:S05]  /*0330*/  CALL.REL.NOINC `($__internal_1_$__cuda_sm3x_div_rn_noftz_f32_slowpath) ;  /* 0x0000001c001c7944 */ /* 0x000fea0003c00000 */
[----:B------:R-:W-:-:S07]  /*0340*/  MOV R5, R3 ;  /* 0x0000000300057202 */ /* 0x000fce0000000f00 */
.L_x_0:
[----:B------:R-:W0:Y:S01]  /*0350*/  LDCU UR6, c[0x0][0x390] ;  /* 0x00007200ff0677ac */ /* 0x000e220008000800 */
[----:B------:R-:W-:Y:S01]  /*0360*/  BSSY.RECONVERGENT B0, `(.L_x_1) ;  /* 0x000018a000007945 */ /* 0x000fe20003800200 */
[----:B------:R-:W1:Y:S01]  /*0370*/  LDCU.64 UR4, c[0x0][0x358] ;  /* 0x00006b00ff0477ac */ /* 0x000e620008000a00 */
[----:B------:R-:W2:Y:S01]  /*0380*/  LDCU UR7, c[0x0][0x398] ;  /* 0x00007300ff0777ac */ /* 0x000ea20008000800 */
[----:B0-----:R-:W-:Y:S01]  /*0390*/  FFMA R0, R8, R5, UR6 ;  /* 0x0000000608007e23 */ /* 0x001fe20008000005 */
[----:B------:R-:W-:Y:S06]  /*03a0*/  @P1 BRA `(.L_x_2) ;  /* 0x0000000000641947 */ /* 0x000fec0003800000 */
[----:B------:R-:W-:Y:S02]  /*03b0*/  HFMA2 R5, -RZ, RZ, 3.7421875, 0 ;  /* 0x437c0000ff057431 */ /* 0x000fe400000001ff */
[----:B------:R-:W-:Y:S01]  /*03c0*/  IMAD.MOV.U32 R3, RZ, RZ, 0x3bbb989d ;  /* 0x3bbb989dff037424 */ /* 0x000fe200078e00ff */
[----:B------:R-:W-:Y:S03]  /*03d0*/  BSSY.RECONVERGENT B1, `(.L_x_3) ;  /* 0x0000015000017945 */ /* 0x000fe60003800200 */
[----:B------:R-:W-:-:S04]  /*03e0*/  FFMA.SAT R2, R0, -R3, 0.5 ;  /* 0x3f00000000027423 */ /* 0x000fc80000002803 */
[----:B------:R-:W-:Y:S02]  /*03f0*/  FFMA.RM R2, R2, R5, 12582913 ;  /* 0x4b40000102027423 */ /* 0x000fe40000004005 */
[----:B------:R-:W0:Y:S02]  /*0400*/  MUFU.RCP R5, R0 ;  /* 0x0000000000057308 */ /* 0x000e240000001000 */
[----:B------:R-:W-:-:S04]  /*0410*/  FADD R3, R2, -12583039 ;  /* 0xcb40007f02037421 */ /* 0x000fc80000000000 */
[----:B------:R-:W-:-:S04]  /*0420*/  FFMA R3, R0, -1.4426950216293334961, -R3 ;  /* 0xbfb8aa3b00037823 */ /* 0x000fc80000000803 */
[----:B------:R-:W-:Y:S01]  /*0430*/  FFMA R4, R0, -1.925963033500011079e-08, R3 ;  /* 0xb2a5706000047823 */ /* 0x000fe20000000003 */
[----:B------:R-:W-:-:S05]  /*0440*/  IMAD.SHL.U32 R3, R2, 0x800000, RZ ;  /* 0x0080000002037824 */ /* 0x000fca00078e00ff */
[----:B------:R-:W3:Y:S01]  /*0450*/  MUFU.EX2 R4, R4 ;  /* 0x0000000400047308 */ /* 0x000ee20000000800 */
[----:B0-----:R-:W-:-:S04]  /*0460*/  FFMA R2, -R0, R5, 1 ;  /* 0x3f80000000027423 */ /* 0x001fc80000000105 */
[----:B------:R-:W-:Y:S01]  /*0470*/  FFMA R2, R5, R2, R5 ;  /* 0x0000000205027223 */ /* 0x000fe20000000005 */
[----:B---3--:R-:W-:-:S04]  /*0480*/  FMUL R3, R3, R4 ;  /* 0x0000000403037220 */ /* 0x008fc80000400000 */
[----:B------:R-:W0:Y:S01]  /*0490*/  FCHK P0, R3, R0 ;  /* 0x0000000003007302 */ /* 0x000e220000000000 */
[----:B------:R-:W-:-:S04]  /*04a0*/  FFMA R5, R3, R2, RZ ;  /* 0x0000000203057223 */ /* 0x000fc800000000ff */
[----:B------:R-:W-:-:S04]  /*04b0*/  FFMA R7, -R0, R5, R3 ;  /* 0x0000000500077223 */ /* 0x000fc80000000103 */
[----:B------:R-:W-:Y:S01]  /*04c0*/  FFMA R8, R2, R7, R5 ;  /* 0x0000000702087223 */ /* 0x000fe20000000005 */
[----:B0-----:R-:W-:Y:S06]  /*04d0*/  @!P0 BRA `(.L_x_4) ;  /* 0x0000000000108947 */ /* 0x001fec0003800000 */
[----:B------:R-:W-:Y:S02]  /*04e0*/  MOV R4, R0 ;  /* 0x0000000000047202 */ /* 0x000fe40000000f00 */
[----:B------:R-:W-:-:S07]  /*04f0*/  MOV R13, 0x510 ;  /* 0x00000510000d7802 */ /* 0x000fce0000000f00 */
[----:B-12---:R-:W-:Y:S05]  /*0500*/  CALL.REL.NOINC `($__internal_1_$__cuda_sm3x_div_rn_noftz_f32_slowpath) ;  /* 0x0000001800a87944 */ /* 0x006fea0003c00000 */
[----:B------:R-:W-:-:S07]  /*0510*/  IMAD.MOV.U32 R8, RZ, RZ, R3 ;  /* 0x000000ffff087224 */ /* 0x000fce00078e0003 */
.L_x_4:
[----:B-12---:R-:W-:Y:S05]  /*0520*/  BSYNC.RECONVERGENT B1 ;  /* 0x0000000000017941 */ /* 0x006fea0003800200 */
.L_x_3:
[----:B------:R-:W-:Y:S05]  /*0530*/  BRA `(.L_x_5) ;  /* 0x0000001400b07947 */ /* 0x000fea0003800000 */
.L_x_2:
[----:B------:R-:W-:-:S13]  /*0540*/  FSETP.GT.AND P0, PT, R0, 1, PT ;  /* 0x3f8000000000780b */ /* 0x000fda0003f04000 */
[----:B------:R-:W-:Y:S05]  /*0550*/  @!P0 BRA `(.L_x_6) ;  /* 0x0000000400708947 */ /* 0x000fea0003800000 */
[----:B------:R-:W-:Y:S01]  /*0560*/  I2FP.F32.S32 R3, R2 ;  /* 0x0000000200037245 */ /* 0x000fe20000201400 */
[----:B------:R-:W-:Y:S04]  /*0570*/  BSSY.RECONVERGENT B2, `(.L_x_7) ;  /* 0x000000f000027945 */ /* 0x000fe80003800200 */
[----:B------:R-:W-:-:S05]  /*0580*/  FADD R9, R0, R3 ;  /* 0x0000000300097221 */ /* 0x000fca0000000000 */
[----:B------:R-:W-:-:S04]  /*0590*/  IADD3 R2, PT, PT, R9, 0x1800000, RZ ;  /* 0x0180000009027810 */ /* 0x000fc80007ffe0ff */
[----:B------:R-:W-:-:S04]  /*05a0*/  LOP3.LUT R2, R2, 0x7f800000, RZ, 0xc0, !PT ;  /* 0x7f80000002027812 */ /* 0x000fc800078ec0ff */
[----:B------:R-:W-:-:S13]  /*05b0*/  ISETP.GT.U32.AND P0, PT, R2, 0x1ffffff, PT ;  /* 0x01ffffff0200780c */ /* 0x000fda0003f04070 */
[----:B------:R-:W-:Y:S05]  /*05c0*/  @P0 BRA `(.L_x_8) ;  /* 0x0000000000140947 */ /* 0x000fea0003800000 */
[----:B------:R-:W-:Y:S01]  /*05d0*/  IMAD.MOV.U32 R3, RZ, RZ, R9 ;  /* 0x000000ffff037224 */ /* 0x000fe200078e0009 */
[----:B------:R-:W-:-:S07]  /*05e0*/  MOV R12, 0x600 ;  /* 0x00000600000c7802 */ /* 0x000fce0000000f00 */
[----:B-12---:R-:W-:Y:S05]  /*05f0*/  CALL.REL.NOINC `($__internal_0_$__cuda_sm20_rcp_rn_f32_slowpath) ;  /* 0x0000001400947944 */ /* 0x006fea0003c00000 */
[----:B------:R-:W-:Y:S01]  /*0600*/  MOV R8, R3 ;  /* 0x0000000300087202 */ /* 0x000fe20000000f00 */
[----:B------:R-:W-:Y:S06]  /*0610*/  BRA `(.L_x_9) ;  /* 0x0000000000107947 */ /* 0x000fec0003800000 */
.L_x_8:
[----:B------:R-:W0:Y:S02]  /*0620*/  MUFU.RCP R8, R9 ;  /* 0x0000000900087308 */ /* 0x000e240000001000 */
[----:B0-----:R-:W-:-:S04]  /*0630*/  FFMA R2, R9, R8, -1 ;  /* 0xbf80000009027423 */ /* 0x001fc80000000008 */
[----:B------:R-:W-:-:S04]  /*0640*/  FADD.FTZ R3, -R2, -RZ ;  /* 0x800000ff02037221 */ /* 0x000fc80000010100 */
[----:B------:R-:W-:-:S07]  /*0650*/  FFMA R8, R8, R3, R8 ;  /* 0x0000000308087223 */ /* 0x000fce0000000008 */
.L_x_9:
[----:B-12---:R-:W-:Y:S05]  /*0660*/  BSYNC.RECONVERGENT B2 ;  /* 0x0000000000027941 */ /* 0x006fea0003800200 */
.L_x_7:
[----:B------:R-:W0:Y:S02]  /*0670*/  LDCU UR6, c[0x0][0x398] ;  /* 0x00007300ff0677ac */ /* 0x000e240008000800 */
[----:B0-----:R-:W-:-:S09]  /*0680*/  UISETP.GE.AND UP0, UPT, UR6, 0x1, UPT ;  /* 0x000000010600788c */ /* 0x001fd2000bf06270 */
[----:B------:R-:W-:Y:S05]  /*0690*/  BRA.U !UP0, `(.L_x_10) ;  /* 0x0000000108c07547 */ /* 0x000fea000b800000 */
[----:B------:R-:W-:Y:S02]  /*06a0*/  HFMA2 R10, -RZ, RZ, 0, 5.9604644775390625e-08 ;  /* 0x00000001ff0a7431 */ /* 0x000fe400000001ff */
[----:B------:R-:W-:Y:S02]  /*06b0*/  IMAD.MOV.U32 R11, RZ, RZ, 0x7149f2ca ;  /* 0x7149f2caff0b7424 */ /* 0x000fe400078e00ff */
[----:B------:R-:W-:-:S07]  /*06c0*/  IMAD.MOV.U32 R12, RZ, RZ, R8 ;  /* 0x000000ffff0c7224 */ /* 0x000fce00078e0008 */
.L_x_17:
[----:B------:R-:W-:Y:S01]  /*06d0*/  IADD3 R2, PT, PT, R7, R10, RZ ;  /* 0x0000000a07027210 */ /* 0x000fe20007ffe0ff */
[----:B------:R-:W-:Y:S01]  /*06e0*/  FADD R9, R9, 2 ;  /* 0x4000000009097421 */ /* 0x000fe20000000000 */
[----:B------:R-:W-:Y:S03]  /*06f0*/  BSSY.RECONVERGENT B2, `(.L_x_11) ;  /* 0x0000012000027945 */ /* 0x000fe60003800200 */
[----:B------:R-:W-:-:S04]  /*0700*/  IMAD.MOV R3, RZ, RZ, -R2 ;  /* 0x000000ffff037224 */ /* 0x000fc800078e0a02 */
[----:B------:R-:W-:-:S05]  /*0710*/  IMAD R2, R3, R10, RZ ;  /* 0x0000000a03027224 */ /* 0x000fca00078e02ff */
[----:B------:R-:W-:-:S05]  /*0720*/  I2FP.F32.S32 R2, R2 ;  /* 0x0000000200027245 */ /* 0x000fca0000201400 */
[----:B------:R-:W-:-:S05]  /*0730*/  FFMA R5, R2, R12, R9 ;  /* 0x0000000c02057223 */ /* 0x000fca0000000009 */
[----:B------:R-:W-:-:S04]  /*0740*/  IADD3 R3, PT, PT, R5, 0x1800000, RZ ;  /* 0x0180000005037810 */ /* 0x000fc80007ffe0ff */
[----:B------:R-:W-:-:S04]  /*0750*/  LOP3.LUT R3, R3, 0x7f800000, RZ, 0xc0, !PT ;  /* 0x7f80000003037812 */ /* 0x000fc800078ec0ff */
[----:B------:R-:W-:-:S13]  /*0760*/  ISETP.GT.U32.AND P0, PT, R3, 0x1ffffff, PT ;  /* 0x01ffffff0300780c */ /* 0x000fda0003f04070 */
[----:B------:R-:W-:Y:S05]  /*0770*/  @P0 BRA `(.L_x_12) ;  /* 0x0000000000140947 */ /* 0x000fea0003800000 */
[----:B------:R-:W-:Y:S01]  /*0780*/  IMAD.MOV.U32 R3, RZ, RZ, R5 ;  /* 0x000000ffff037224 */ /* 0x000fe200078e0005 */
[----:B------:R-:W-:-:S07]  /*0790*/  MOV R12, 0x7b0 ;  /* 0x000007b0000c7802 */ /* 0x000fce0000000f00 */
[----:B------:R-:W-:Y:S05]  /*07a0*/  CALL.REL.NOINC `($__internal_0_$__cuda_sm20_rcp_rn_f32_slowpath) ;  /* 0x0000001400287944 */ /* 0x000fea0003c00000 */
[----:B------:R-:W-:Y:S01]  /*07b0*/  MOV R12, R3 ;  /* 0x00000003000c7202 */ /* 0x000fe20000000f00 */
[----:B------:R-:W-:Y:S06]  /*07c0*/  BRA `(.L_x_13) ;  /* 0x0000000000107947 */ /* 0x000fec0003800000 */
.L_x_12:
[----:B------:R-:W0:Y:S02]  /*07d0*/  MUFU.RCP R12, R5 ;  /* 0x00000005000c7308 */ /* 0x000e240000001000 */
[----:B0-----:R-:W-:-:S04]  /*07e0*/  FFMA R3, R5, R12, -1 ;  /* 0xbf80000005037423 */ /* 0x001fc8000000000c */
[----:B------:R-:W-:-:S04]  /*07f0*/  FADD.FTZ R3, -R3, -RZ ;  /* 0x800000ff03037221 */ /* 0x000fc80000010100 */
[----:B------:R-:W-:-:S07]  /*0800*/  FFMA R12, R12, R3, R12 ;  /* 0x000000030c0c7223 */ /* 0x000fce000000000c */
.L_x_13:
[----:B------:R-:W-:Y:S05]  /*0810*/  BSYNC.RECONVERGENT B2 ;  /* 0x0000000000027941 */ /* 0x000fea0003800200 */
.L_x_11:
[----:B------:R-:W0:Y:S01]  /*0820*/  MUFU.RCP R4, R11 ;  /* 0x0000000b00047308 */ /* 0x000e220000001000 */
[----:B------:R-:W-:Y:S07]  /*0830*/  BSSY.RECONVERGENT B1, `(.L_x_14) ;  /* 0x000000d000017945 */ /* 0x000fee0003800200 */
[----:B------:R-:W1:Y:S01]  /*0840*/  FCHK P0, R2, R11 ;  /* 0x0000000b02007302 */ /* 0x000e620000000000 */
[----:B0-----:R-:W-:-:S04]  /*0850*/  FFMA R3, R4, -R11, 1 ;  /* 0x3f80000004037423 */ /* 0x001fc8000000080b */
[----:B------:R-:W-:-:S04]  /*0860*/  FFMA R3, R4, R3, R4 ;  /* 0x0000000304037223 */ /* 0x000fc80000000004 */
[----:B------:R-:W-:-:S04]  /*0870*/  FFMA R4, R2, R3, RZ ;  /* 0x0000000302047223 */ /* 0x000fc800000000ff */
[----:B------:R-:W-:-:S04]  /*0880*/  FFMA R5, R4, -R11, R2 ;  /* 0x8000000b04057223 */ /* 0x000fc80000000002 */
[----:B------:R-:W-:Y:S01]  /*0890*/  FFMA R4, R3, R5, R4 ;  /* 0x0000000503047223 */ /* 0x000fe20000000004 */
[----:B-1----:R-:W-:Y:S06]  /*08a0*/  @!P0 BRA `(.L_x_15) ;  /* 0x0000000000148947 */ /* 0x002fec0003800000 */
[----:B------:R-:W-:Y:S01]  /*08b0*/  IMAD.MOV.U32 R3, RZ, RZ, R2 ;  /* 0x000000ffff037224 */ /* 0x000fe200078e0002 */
[----:B------:R-:W-:Y:S02]  /*08c0*/  MOV R4, R11 ;  /* 0x0000000b00047202 */ /* 0x000fe40000000f00 */
[----:B------:R-:W-:-:S07]  /*08d0*/  MOV R13, 0x8f0 ;  /* 0x000008f0000d7802 */ /* 0x000fce0000000f00 */
[----:B------:R-:W-:Y:S05]  /*08e0*/  CALL.REL.NOINC `($__internal_1_$__cuda_sm3x_div_rn_noftz_f32_slowpath) ;  /* 0x0000001400b07944 */ /* 0x000fea0003c00000 */
[----:B------:R-:W-:-:S07]  /*08f0*/  IMAD.MOV.U32 R4, RZ, RZ, R3 ;  /* 0x000000ffff047224 */ /* 0x000fce00078e0003 */
.L_x_15:
[----:B------:R-:W-:Y:S05]  /*0900*/  BSYNC.RECONVERGENT B1 ;  /* 0x0000000000017941 */ /* 0x000fea0003800200 */
.L_x_14:
[----:B------:R-:W-:-:S04]  /*0910*/  FADD R11, R9, R4 ;  /* 0x00000004090b7221 */ /* 0x000fc80000000000 */
[----:B------:R-:W-:-:S04]  /*0920*/  FMUL R3, R12, R11 ;  /* 0x0000000b0c037220 */ /* 0x000fc80000400000 */
[C---:B------:R-:W-:Y:S01]  /*0930*/  FADD R2, R3.reuse, -1 ;  /* 0xbf80000003027421 */ /* 0x040fe20000000000 */
[----:B------:R-:W-:-:S04]  /*0940*/  FMUL R8, R3, R8 ;  /* 0x0000000803087220 */ /* 0x000fc80000400000 */
[----:B------:R-:W-:-:S13]  /*0950*/  FSETP.GTU.AND P0, PT, |R2|, 1.000000003171076851e-30, PT ;  /* 0x0da242600200780b */ /* 0x000fda0003f0c200 */
[----:B------:R-:W-:Y:S05]  /*0960*/  @!P0 BRA `(.L_x_16) ;  /* 0x00000000003c8947 */ /* 0x000fea0003800000 */
[C---:B------:R-:W-:Y:S02]  /*0970*/  ISETP.NE.AND P0, PT, R10.reuse, UR7, PT ;  /* 0x000000070a007c0c */ /* 0x040fe4000bf05270 */
[----:B------:R-:W-:-:S11]  /*0980*/  IADD3 R10, PT, PT, R10, 0x1, RZ ;  /* 0x000000010a0a7810 */ /* 0x000fd60007ffe0ff */
[----:B------:R-:W-:Y:S05]  /*0990*/  @P0 BRA `(.L_x_17) ;  /* 0xfffffffc004c0947 */ /* 0x000fea000383ffff */
.L_x_10:
[----:B------:R-:W-:Y:S02]  /*09a0*/  HFMA2 R2, -RZ, RZ, 3.7421875, 0 ;  /* 0x437c0000ff027431 */ /* 0x000fe400000001ff */
[----:B------:R-:W-:-:S04]  /*09b0*/  IMAD.MOV.U32 R3, RZ, RZ, 0x3bbb989d ;  /* 0x3bbb989dff037424 */ /* 0x000fc800078e00ff */
[----:B------:R-:W-:-:S04]  /*09c0*/  FFMA.SAT R3, R0, -R3, 0.5 ;  /* 0x3f00000000037423 */ /* 0x000fc80000002803 */
[----:B------:R-:W-:-:S04]  /*09d0*/  FFMA.RM R2, R3, R2, 12582913 ;  /* 0x4b40000103027423 */ /* 0x000fc80000004002 */
[C---:B------:R-:W-:Y:S01]  /*09e0*/  FADD R3, R2.reuse, -12583039 ;  /* 0xcb40007f02037421 */ /* 0x040fe20000000000 */
[----:B------:R-:W-:-:S03]  /*09f0*/  IMAD.SHL.U32 R2, R2, 0x800000, RZ ;  /* 0x0080000002027824 */ /* 0x000fc600078e00ff */
[----:B------:R-:W-:-:S04]  /*0a00*/  FFMA R3, R0, -1.4426950216293334961, -R3 ;  /* 0xbfb8aa3b00037823 */ /* 0x000fc80000000803 */
[----:B------:R-:W-:-:S06]  /*0a10*/  FFMA R3, R0, -1.925963033500011079e-08, R3 ;  /* 0xb2a5706000037823 */ /* 0x000fcc0000000003 */
[----:B------:R-:W0:Y:S02]  /*0a20*/  MUFU.EX2 R3, R3 ;  /* 0x0000000300037308 */ /* 0x000e240000000800 */
[----:B0-----:R-:W-:-:S04]  /*0a30*/  FMUL R5, R2, R3 ;  /* 0x0000000302057220 */ /* 0x001fc80000400000 */
[----:B------:R-:W-:Y:S01]  /*0a40*/  FMUL R8, R5, R8 ;  /* 0x0000000805087220 */ /* 0x000fe20000400000 */
[----:B------:R-:W-:Y:S06]  /*0a50*/  BRA `(.L_x_5) ;  /* 0x0000001000687947 */ /* 0x000fec0003800000 */
.L_x_16:
[----:B------:R-:W-:Y:S01]  /*0a60*/  MOV R3, 0x3bbb989d ;  /* 0x3bbb989d00037802 */ /* 0x000fe20000000f00 */
[----:B------:R-:W-:-:S04]  /*0a70*/  IMAD.MOV.U32 R2, RZ, RZ, 0x437c0000 ;  /* 0x437c0000ff027424 */ /* 0x000fc800078e00ff */
[----:B------:R-:W-:-:S04]  /*0a80*/  FFMA.SAT R3, R0, -R3, 0.5 ;  /* 0x3f00000000037423 */ /* 0x000fc80000002803 */
[----:B------:R-:W-:-:S04]  /*0a90*/  FFMA.RM R2, R3, R2, 12582913 ;  /* 0x4b40000103027423 */ /* 0x000fc80000004002 */
[C---:B------:R-:W-:Y:S01]  /*0aa0*/  FADD R3, R2.reuse, -12583039 ;  /* 0xcb40007f02037421 */ /* 0x040fe20000000000 */
[----:B------:R-:W-:-:S03]  /*0ab0*/  SHF.L.U32 R2, R2, 0x17, RZ ;  /* 0x0000001702027819 */ /* 0x000fc600000006ff */
[----:B------:R-:W-:-:S04]  /*0ac0*/  FFMA R3, R0, -1.4426950216293334961, -R3 ;  /* 0xbfb8aa3b00037823 */ /* 0x000fc80000000803 */
[----:B------:R-:W-:-:S06]  /*0ad0*/  FFMA R3, R0, -1.925963033500011079e-08, R3 ;  /* 0xb2a5706000037823 */ /* 0x000fcc0000000003 */
[----:B------:R-:W0:Y:S02]  /*0ae0*/  MUFU.EX2 R3, R3 ;  /* 0x0000000300037308 */ /* 0x000e240000000800 */
[----:B0-----:R-:W-:-:S04]  /*0af0*/  FMUL R5, R2, R3 ;  /* 0x0000000302057220 */ /* 0x001fc80000400000 */
[----:B------:R-:W-:Y:S01]  /*0b00*/  FMUL R8, R8, R5 ;  /* 0x0000000508087220 */ /* 0x000fe20000400000 */
[----:B------:R-:W-:Y:S06]  /*0b10*/  BRA `(.L_x_5) ;  /* 0x0000001000387947 */ /* 0x000fec0003800000 */
.L_x_6:
[----:B------:R-:W-:Y:S01]  /*0b20*/  ISETP.NE.AND P0, PT, R7, RZ, PT ;  /* 0x000000ff0700720c */ /* 0x000fe20003f05270 */
[----:B------:R-:W-:-:S12]  /*0b30*/  BSSY.RECONVERGENT B2, `(.L_x_18) ;  /* 0x000002e000027945 */ /* 0x000fd80003800200 */
[----:B------:R-:W-:Y:S05]  /*0b40*/  @!P0 BRA `(.L_x_19) ;  /* 0x0000000000408947 */ /* 0x000fea0003800000 */
[----:B------:R-:W-:Y:S01]  /*0b50*/  I2FP.F32.S32 R3, R7 ;  /* 0x0000000700037245 */ /* 0x000fe20000201400 */
[----:B------:R-:W-:Y:S04]  /*0b60*/  BSSY.RECONVERGENT B3, `(.L_x_20) ;  /* 0x000000d000037945 */ /* 0x000fe80003800200 */
[----:B------:R-:W-:-:S05]  /*0b70*/  VIADD R2, R3, 0x1800000 ;  /* 0x0180000003027836 */ /* 0x000fca0000000000 */
[----:B------:R-:W-:-:S04]  /*0b80*/  LOP3.LUT R2, R2, 0x7f800000, RZ, 0xc0, !PT ;  /* 0x7f80000002027812 */ /* 0x000fc800078ec0ff */
[----:B------:R-:W-:-:S13]  /*0b90*/  ISETP.GT.U32.AND P0, PT, R2, 0x1ffffff, PT ;  /* 0x01ffffff0200780c */ /* 0x000fda0003f04070 */
[----:B------:R-:W-:Y:S05]  /*0ba0*/  @P0 BRA `(.L_x_21) ;  /* 0x0000000000100947 */ /* 0x000fea0003800000 */
[----:B------:R-:W-:-:S07]  /*0bb0*/  MOV R12, 0xbd0 ;  /* 0x00000bd0000c7802 */ /* 0x000fce0000000f00 */
[----:B-12---:R-:W-:Y:S05]  /*0bc0*/  CALL.REL.NOINC `($__internal_0_$__cuda_sm20_rcp_rn_f32_slowpath) ;  /* 0x0000001000207944 */ /* 0x006fea0003c00000 */
[----:B------:R-:W-:Y:S01]  /*0bd0*/  MOV R8, R3 ;  /* 0x0000000300087202 */ /* 0x000fe20000000f00 */
[----:B------:R-:W-:Y:S06]  /*0be0*/  BRA `(.L_x_22) ;  /* 0x0000000000107947 */ /* 0x000fec0003800000 */
.L_x_21:
[----:B------:R-:W0:Y:S02]  /*0bf0*/  MUFU.RCP R8, R3 ;  /* 0x0000000300087308 */ /* 0x000e240000001000 */
[----:B0-----:R-:W-:-:S04]  /*0c00*/  FFMA R2, R3, R8, -1 ;  /* 0xbf80000003027423 */ /* 0x001fc80000000008 */
[----:B------:R-:W-:-:S04]  /*0c10*/  FADD.FTZ R3, -R2, -RZ ;  /* 0x800000ff02037221 */ /* 0x000fc80000010100 */
[----:B------:R-:W-:-:S07]  /*0c20*/  FFMA R8, R8, R3, R8 ;  /* 0x0000000308087223 */ /* 0x000fce0000000008 */
.L_x_22:
[----:B-12---:R-:W-:Y:S05]  /*0c30*/  BSYNC.RECONVERGENT B3 ;  /* 0x0000000000037941 */ /* 0x006fea0003800200 */
.L_x_20:
[----:B------:R-:W-:Y:S05]  /*0c40*/  BRA `(.L_x_23) ;  /* 0x0000000000707947 */ /* 0x000fea0003800000 */
.L_x_19:
[C---:B------:R-:W-:Y:S01]  /*0c50*/  FMUL R3, R0.reuse, 8388608 ;  /* 0x4b00000000037820 */ /* 0x040fe20000400000 */
[----:B------:R-:W-:Y:S01]  /*0c60*/  FSETP.GEU.AND P0, PT, R0, 1.175494350822287508e-38, PT ;  /* 0x008000000000780b */ /* 0x000fe20003f0e000 */
[----:B------:R-:W-:-:S03]  /*0c70*/  IMAD.MOV.U32 R5, RZ, RZ, 0x3e055027 ;  /* 0x3e055027ff057424 */ /* 0x000fc600078e00ff */
[----:B------:R-:W-:-:S05]  /*0c80*/  FSEL R3, R3, R0, !P0 ;  /* 0x0000000003037208 */ /* 0x000fca0004000000 */
[----:B------:R-:W-:-:S05]  /*0c90*/  VIADD R2, R3, 0xc0d55555 ;  /* 0xc0d5555503027836 */ /* 0x000fca0000000000 */
[----:B------:R-:W-:-:S04]  /*0ca0*/  LOP3.LUT R4, R2, 0xff800000, RZ, 0xc0, !PT ;  /* 0xff80000002047812 */ /* 0x000fc800078ec0ff */
[----:B------:R-:W-:-:S05]  /*0cb0*/  IADD3 R2, PT, PT, R3, -R4, RZ ;  /* 0x8000000403027210 */ /* 0x000fca0007ffe0ff */
[----:B------:R-:W-:Y:S01]  /*0cc0*/  FADD R8, R2, -1 ;  /* 0xbf80000002087421 */ /* 0x000fe20000000000 */
[----:B------:R-:W-:Y:S02]  /*0cd0*/  FSEL R2, RZ, -23, P0 ;  /* 0xc1b80000ff027808 */ /* 0x000fe40000000000 */
[----:B------:R-:W-:Y:S01]  /*0ce0*/  ISETP.GT.U32.AND P0, PT, R3, 0x7f7fffff, PT ;  /* 0x7f7fffff0300780c */ /* 0x000fe20003f04070 */
[----:B------:R-:W-:-:S04]  /*0cf0*/  FFMA R5, R8, -R5, 0.14084610342979431152 ;  /* 0x3e1039f608057423 */ /* 0x000fc80000000805 */
[----:B------:R-:W-:-:S04]  /*0d00*/  FFMA R5, R8, R5, -0.12148627638816833496 ;  /* 0xbdf8cdcc08057423 */ /* 0x000fc80000000005 */
[----:B------:R-:W-:-:S04]  /*0d10*/  FFMA R5, R8, R5, 0.13980610668659210205 ;  /* 0x3e0f295508057423 */ /* 0x000fc80000000005 */
[----:B------:R-:W-:-:S04]  /*0d20*/  FFMA R5, R8, R5, -0.16684235632419586182 ;  /* 0xbe2ad8b908057423 */ /* 0x000fc80000000005 */
[----:B------:R-:W-:-:S04]  /*0d30*/  FFMA R5, R8, R5, 0.20012299716472625732 ;  /* 0x3e4ced0b08057423 */ /* 0x000fc80000000005 */
[----:B------:R-:W-:-:S04]  /*0d40*/  FFMA R5, R8, R5, -0.24999669194221496582 ;  /* 0xbe7fff2208057423 */ /* 0x000fc80000000005 */
[----:B------:R-:W-:-:S04]  /*0d50*/  FFMA R5, R8, R5, 0.33333182334899902344 ;  /* 0x3eaaaa7808057423 */ /* 0x000fc80000000005 */
[C---:B------:R-:W-:Y:S01]  /*0d60*/  FFMA R9, R8.reuse, R5, -0.5 ;  /* 0xbf00000008097423 */ /* 0x040fe20000000005 */
[----:B------:R-:W-:Y:S02]  /*0d70*/  I2FP.F32.S32 R5, R4 ;  /* 0x0000000400057245 */ /* 0x000fe40000201400 */
[----:B------:R-:W-:Y:S01]  /*0d80*/  MOV R4, 0x7f800000 ;  /* 0x7f80000000047802 */ /* 0x000fe20000000f00 */
[C---:B------:R-:W-:Y:S02]  /*0d90*/  FMUL R9, R8.reuse, R9 ;  /* 0x0000000908097220 */ /* 0x040fe40000400000 */
[----:B------:R-:W-:Y:S02]  /*0da0*/  FFMA R2, R5, 1.1920928955078125e-07, R2 ;  /* 0x3400000005027823 */ /* 0x000fe40000000002 */
[----:B------:R-:W-:-:S04]  /*0db0*/  FFMA R9, R8, R9, R8 ;  /* 0x0000000908097223 */ /* 0x000fc80000000008 */
[----:B------:R-:W-:Y:S01]  /*0dc0*/  FFMA R2, R2, 0.69314718246459960938, R9 ;  /* 0x3f31721802027823 */ /* 0x000fe20000000009 */
[C---:B------:R-:W-:Y:S01]  /*0dd0*/  @P0 FFMA R2, R3.reuse, R4, +INF ;  /* 0x7f80000003020423 */ /* 0x040fe20000000004 */
[----:B------:R-:W-:-:S03]  /*0de0*/  FSETP.NEU.AND P0, PT, R3, RZ, PT ;  /* 0x000000ff0300720b */ /* 0x000fc60003f0d000 */
[----:B------:R-:W-:-:S05]  /*0df0*/  FADD R2, -R2, -0.57721567153930664062 ;  /* 0xbf13c46802027421 */ /* 0x000fca0000000100 */
[----:B------:R-:W-:-:S07]  /*0e00*/  FSEL R8, R2, +INF , P0 ;  /* 0x7f80000002087808 */ /* 0x000fce0000000000 */
.L_x_23:
[----:B-12---:R-:W-:Y:S05]  /*0e10*/  BSYNC.RECONVERGENT B2 ;  /* 0x0000000000027941 */ /* 0x006fea0003800200 */
.L_x_18:
[----:B------:R-:W0:Y:S02]  /*0e20*/  LDCU UR6, c[0x0][0x398] ;  /* 0x00007300ff0677ac */ /* 0x000e240008000800 */
[----:B0-----:R-:W-:-:S09]  /*0e30*/  UISETP.GE.AND UP0, UPT, UR6, 0x1, UPT ;  /* 0x000000010600788c */ /* 0x001fd2000bf06270 */
[----:B------:R-:W-:Y:S05]  /*0e40*/  BRA.U !UP0, `(.L_x_5) ;  /* 0x0000000d086c7547 */ /* 0x000fea000b800000 */
[C---:B------:R-:W-:Y:S01]  /*0e50*/  FMUL R3, R0.reuse, 8388608 ;  /* 0x4b00000000037820 */ /* 0x040fe20000400000 */
[----:B------:R-:W-:Y:S01]  /*0e60*/  FSETP.GEU.AND P0, PT, R0, 1.175494350822287508e-38, PT ;  /* 0x008000000000780b */ /* 0x000fe20003f0e000 */
[----:B------:R-:W-:Y:S01]  /*0e70*/  IMAD.MOV.U32 R10, RZ, RZ, 0x3e055027 ;  /* 0x3e055027ff0a7424 */ /* 0x000fe200078e00ff */
[----:B------:R-:W-:Y:S02]  /*0e80*/  LOP3.LUT R17, R7, 0x3, RZ, 0xc0, !PT ;  /* 0x0000000307117812 */ /* 0x000fe400078ec0ff */
[----:B------:R-:W-:-:S04]  /*0e90*/  FSEL R3, R3, R0, !P0 ;  /* 0x0000000003037208 */ /* 0x000fc80004000000 */
[C---:B------:R-:W-:Y:S01]  /*0ea0*/  FSETP.NEU.AND P1, PT, R3.reuse, RZ, PT ;  /* 0x000000ff0300720b */ /* 0x040fe20003f2d000 */
[----:B------:R-:W-:-:S05]  /*0eb0*/  VIADD R2, R3, 0xc0d55555 ;  /* 0xc0d5555503027836 */ /* 0x000fca0000000000 */
[----:B------:R-:W-:-:S04]  /*0ec0*/  LOP3.LUT R4, R2, 0xff800000, RZ, 0xc0, !PT ;  /* 0xff80000002047812 */ /* 0x000fc800078ec0ff */
[CC--:B------:R-:W-:Y:S02]  /*0ed0*/  IADD3 R2, PT, PT, R3.reuse, -R4.reuse, RZ ;  /* 0x8000000403027210 */ /* 0x0c0fe40007ffe0ff */
[----:B------:R-:W-:Y:S02]  /*0ee0*/  I2FP.F32.S32 R5, R4 ;  /* 0x0000000400057245 */ /* 0x000fe40000201400 */
[----:B------:R-:W-:Y:S01]  /*0ef0*/  MOV R4, 0x7f800000 ;  /* 0x7f80000000047802 */ /* 0x000fe20000000f00 */
[----:B------:R-:W-:Y:S01]  /*0f00*/  FADD R9, R2, -1 ;  /* 0xbf80000002097421 */ /* 0x000fe20000000000 */
[----:B------:R-:W-:Y:S02]  /*0f10*/  FSEL R2, RZ, -23, P0 ;  /* 0xc1b80000ff027808 */ /* 0x000fe40000000000 */
[----:B------:R-:W-:Y:S01]  /*0f20*/  ISETP.GT.U32.AND P0, PT, R3, 0x7f7fffff, PT ;  /* 0x7f7fffff0300780c */ /* 0x000fe20003f04070 */
[----:B------:R-:W-:Y:S02]  /*0f30*/  FFMA R10, R9, -R10, 0.14084610342979431152 ;  /* 0x3e1039f6090a7423 */ /* 0x000fe4000000080a */
[----:B------:R-:W-:-:S02]  /*0f40*/  FFMA R2, R5, 1.1920928955078125e-07, R2 ;  /* 0x3400000005027823 */ /* 0x000fc40000000002 */
[----:B------:R-:W-:-:S04]  /*0f50*/  FFMA R10, R9, R10, -0.12148627638816833496 ;  /* 0xbdf8cdcc090a7423 */ /* 0x000fc8000000000a */
[----:B------:R-:W-:-:S04]  /*0f60*/  FFMA R10, R9, R10, 0.13980610668659210205 ;  /* 0x3e0f2955090a7423 */ /* 0x000fc8000000000a */
[----:B------:R-:W-:-:S04]  /*0f70*/  FFMA R10, R9, R10, -0.16684235632419586182 ;  /* 0xbe2ad8b9090a7423 */ /* 0x000fc8000000000a */
[----:B------:R-:W-:-:S04]  /*0f80*/  FFMA R10, R9, R10, 0.20012299716472625732 ;  /* 0x3e4ced0b090a7423 */ /* 0x000fc8000000000a */
[----:B------:R-:W-:-:S04]  /*0f90*/  FFMA R10, R9, R10, -0.24999669194221496582 ;  /* 0xbe7fff22090a7423 */ /* 0x000fc8000000000a */
[----:B------:R-:W-:-:S04]  /*0fa0*/  FFMA R10, R9, R10, 0.33333182334899902344 ;  /* 0x3eaaaa78090a7423 */ /* 0x000fc8000000000a */
[----:B------:R-:W-:-:S04]  /*0fb0*/  FFMA R10, R9, R10, -0.5 ;  /* 0xbf000000090a7423 */ /* 0x000fc8000000000a */
[----:B------:R-:W-:-:S04]  /*0fc0*/  FMUL R10, R9, R10 ;  /* 0x0000000a090a7220 */ /* 0x000fc80000400000 */
[----:B------:R-:W-:Y:S01]  /*0fd0*/  FFMA R9, R9, R10, R9 ;  /* 0x0000000a09097223 */ /* 0x000fe20000000009 */
[----:B------:R-:W-:-:S03]  /*0fe0*/  IMAD.MOV.U32 R10, RZ, RZ, 0x1 ;  /* 0x00000001ff0a7424 */ /* 0x000fc600078e00ff */
[----:B------:R-:W-:Y:S01]  /*0ff0*/  FFMA R11, R2, 0.69314718246459960938, R9 ;  /* 0x3f317218020b7823 */ /* 0x000fe20000000009 */
[----:B------:R-:W-:Y:S01]  /*1000*/  @P0 FFMA R11, R3, R4, +INF ;  /* 0x7f800000030b0423 */ /* 0x000fe20000000004 */
[----:B------:R-:W-:Y:S01]  /*1010*/  HFMA2 R2, -RZ, RZ, 1.875, 0 ;  /* 0x3f800000ff027431 */ /* 0x000fe200000001ff */
[----:B------:R-:W-:-:S03]  /*1020*/  LOP3.LUT R9, R7, 0x7ffffffc, RZ, 0xc0, !PT ;  /* 0x7ffffffc07097812 */ /* 0x000fc600078ec0ff */
[----:B------:R-:W-:-:S07]  /*1030*/  FSEL R11, R11, -INF , P1 ;  /* 0xff8000000b0b7808 */ /* 0x000fce0000800000 */
.L_x_57:
[----:B------:R-:W-:Y:S01]  /*1040*/  I2FP.F32.U32 R13, R10 ;  /* 0x0000000a000d7245 */ /* 0x000fe20000201000 */
[----:B------:R-:W-:Y:S03]  /*1050*/  BSSY.RECONVERGENT B1, `(.L_x_24) ;  /* 0x000000d000017945 */ /* 0x000fe60003800200 */
[----:B------:R-:W0:Y:S08]  /*1060*/  MUFU.RCP R3, R13 ;  /* 0x0000000d00037308 */ /* 0x000e300000001000 */
[----:B------:R-:W1:Y:S01]  /*1070*/  FCHK P0, -R0, R13 ;  /* 0x0000000d00007302 */ /* 0x000e620000000100 */
[----:B0-----:R-:W-:-:S04]  /*1080*/  FFMA R4, -R13, R3, 1 ;  /* 0x3f8000000d047423 */ /* 0x001fc80000000103 */
[----:B------:R-:W-:-:S04]  /*1090*/  FFMA R3, R3, R4, R3 ;  /* 0x0000000403037223 */ /* 0x000fc80000000003 */
[----:B------:R-:W-:-:S04]  /*10a0*/  FFMA R4, -R0, R3, RZ ;  /* 0x0000000300047223 */ /* 0x000fc800000001ff */
[----:B------:R-:W-:-:S04]  /*10b0*/  FFMA R5, -R13, R4, -R0 ;  /* 0x000000040d057223 */ /* 0x000fc80000000900 */
[----:B------:R-:W-:Y:S01]  /*10c0*/  FFMA R3, R3, R5, R4 ;  /* 0x0000000503037223 */ /* 0x000fe20000000004 */
[----:B-1----:R-:W-:Y:S06]  /*10d0*/  @!P0 BRA `(.L_x_25) ;  /* 0x0000000000108947 */ /* 0x002fec0003800000 */
[----:B------:R-:W-:Y:S02]  /*10e0*/  IMAD.MOV.U32 R4, RZ, RZ, R13 ;  /* 0x000000ffff047224 */ /* 0x000fe400078e000d */
[----:B------:R-:W-:Y:S01]  /*10f0*/  FADD R3, -R0, -RZ ;  /* 0x800000ff00037221 */ /* 0x000fe20000000100 */
[----:B------:R-:W-:-:S07]  /*1100*/  MOV R13, 0x1120 ;  /* 0x00001120000d7802 */ /* 0x000fce0000000f00 */
[----:B------:R-:W-:Y:S05]  /*1110*/  CALL.REL.NOINC `($__internal_1_$__cuda_sm3x_div_rn_noftz_f32_slowpath) ;  /* 0x0000000c00a47944 */ /* 0x000fea0003c00000 */
.L_x_25:
[----:B------:R-:W-:Y:S05]  /*1120*/  BSYNC.RECONVERGENT B1 ;  /* 0x0000000000017941 */ /* 0x000fea0003800200 */
.L_x_24:
[----:B------:R-:W-:Y:S01]  /*1130*/  ISETP.NE.AND P0, PT, R10, R7, PT ;  /* 0x000000070a00720c */ /* 0x000fe20003f05270 */
[----:B------:R-:W-:Y:S01]  /*1140*/  BSSY.RECONVERGENT B3, `(.L_x_26) ;  /* 0x00000a4000037945 */ /* 0x000fe20003800200 */
[----:B------:R-:W-:-:S11]  /*1150*/  FMUL R2, R3, R2 ;  /* 0x0000000203027220 */ /* 0x000fd60000400000 */
[----:B------:R-:W-:Y:S05]  /*1160*/  @P0 BRA `(.L_x_27) ;  /* 0x0000000800440947 */ /* 0x000fea0003800000 */
[----:B------:R-:W-:Y:S01]  /*1170*/  ISETP.GE.AND P0, PT, R7, 0x1, PT ;  /* 0x000000010700780c */ /* 0x000fe20003f06270 */
[----:B------:R-:W-:Y:S01]  /*1180*/  BSSY.RECONVERGENT B2, `(.L_x_28) ;  /* 0x000008c000027945 */ /* 0x000fe20003800200 */
[----:B------:R-:W-:-:S11]  /*1190*/  MOV R16, 0xbf13c468 ;  /* 0xbf13c46800107802 */ /* 0x000fd60000000f00 */
[----:B------:R-:W-:Y:S05]  /*11a0*/  @!P0 BRA `(.L_x_29) ;  /* 0x0000000800248947 */ /* 0x000fea0003800000 */
[----:B------:R-:W-:Y:S01]  /*11b0*/  ISETP.GE.U32.AND P0, PT, R7, 0x4, PT ;  /* 0x000000040700780c */ /* 0x000fe20003f06070 */
[----:B------:R-:W-:Y:S01]  /*11c0*/  BSSY.RECONVERGENT B4, `(.L_x_30) ;  /* 0x000004f000047945 */ /* 0x000fe20003800200 */
[----:B------:R-:W-:Y:S02]  /*11d0*/  HFMA2 R16, -RZ, RZ, -1.7685546875, -4.40625 ;  /* 0xbf13c468ff107431 */ /* 0x000fe400000001ff */
[----:B------:R-:W-:-:S09]  /*11e0*/  IMAD.MOV.U32 R14, RZ, RZ, 0x1 ;  /* 0x00000001ff0e7424 */ /* 0x000fd200078e00ff */
[----:B------:R-:W-:Y:S05]  /*11f0*/  @!P0 BRA `(.L_x_31) ;  /* 0x00000004002c8947 */ /* 0x000fea0003800000 */
[----:B------:R-:W-:Y:S01]  /*1200*/  BSSY.RECONVERGENT B5, `(.L_x_32) ;  /* 0x0000049000057945 */ /* 0x000fe20003800200 */
[----:B------:R-:W-:Y:S01]  /*1210*/  IMAD.MOV.U32 R16, RZ, RZ, -0x40ec3b98 ;  /* 0xbf13c468ff107424 */ /* 0x000fe200078e00ff */
[----:B------:R-:W-:-:S07]  /*1220*/  MOV R14, RZ ;  /* 0x000000ff000e7202 */ /* 0x000fce0000000f00 */
.L_x_45:
[----:B------:R-:W-:Y:S01]  /*1230*/  VIADD R3, R14, 0x1 ;  /* 0x000000010e037836 */ /* 0x000fe20000000000 */
[----:B------:R-:W-:Y:S04]  /*1240*/  BSSY.RECONVERGENT B6, `(.L_x_33) ;  /* 0x000000e000067945 */ /* 0x000fe80003800200 */
[----:B------:R-:W-:-:S04]  /*1250*/  I2FP.F32.U32 R12, R3 ;  /* 0x00000003000c7245 */ /* 0x000fc80000201000 */
[----:B------:R-:W-:-:S04]  /*1260*/  IADD3 R3, PT, PT, R12, 0x1800000, RZ ;  /* 0x018000000c037810 */ /* 0x000fc80007ffe0ff */
[----:B------:R-:W-:-:S04]  /*1270*/  LOP3.LUT R3, R3, 0x7f800000, RZ, 0xc0, !PT ;  /* 0x7f80000003037812 */ /* 0x000fc800078ec0ff */
[----:B------:R-:W-:-:S13]  /*1280*/  ISETP.GT.U32.AND P0, PT, R3, 0x1ffffff, PT ;  /* 0x01ffffff0300780c */ /* 0x000fda0003f04070 */
[----:B------:R-:W-:Y:S05]  /*1290*/  @P0 BRA `(.L_x_34) ;  /* 0x0000000000100947 */ /* 0x000fea0003800000 */
[----:B------:R-:W-:Y:S01]  /*12a0*/  IMAD.MOV.U32 R3, RZ, RZ, R12 ;  /* 0x000000ffff037224 */ /* 0x000fe200078e000c */
[----:B------:R-:W-:-:S07]  /*12b0*/  MOV R12, 0x12d0 ;  /* 0x000012d0000c7802 */ /* 0x000fce0000000f00 */
[----:B------:R-:W-:Y:S05]  /*12c0*/  CALL.REL.NOINC `($__internal_0_$__cuda_sm20_rcp_rn_f32_slowpath) ;  /* 0x0000000800607944 */ /* 0x000fea0003c00000 */
[----:B------:R-:W-:Y:S05]  /*12d0*/  BRA `(.L_x_35) ;  /* 0x0000000000107947 */ /* 0x000fea0003800000 */
.L_x_34:
[----:B------:R-:W0:Y:S02]  /*12e0*/  MUFU.RCP R3, R12 ;  /* 0x0000000c00037308 */ /* 0x000e240000001000 */
[----:B0-----:R-:W-:-:S04]  /*12f0*/  FFMA R4, R12, R3, -1 ;  /* 0xbf8000000c047423 */ /* 0x001fc80000000003 */
[----:B------:R-:W-:-:S04]  /*1300*/  FADD.FTZ R4, -R4, -RZ ;  /* 0x800000ff04047221 */ /* 0x000fc80000010100 */
[----:B------:R-:W-:-:S07]  /*1310*/  FFMA R3, R3, R4, R3 ;  /* 0x0000000403037223 */ /* 0x000fce0000000003 */
.L_x_35:
[----:B------:R-:W-:Y:S05]  /*1320*/  BSYNC.RECONVERGENT B6 ;  /* 0x0000000000067941 */ /* 0x000fea0003800200 */
.L_x_33:
[----:B------:R-:W-:Y:S01]  /*1330*/  IADD3 R4, PT, PT, R14, 0x2, RZ ;  /* 0x000000020e047810 */ /* 0x000fe20007ffe0ff */
[----:B------:R-:W-:Y:S01]  /*1340*/  BSSY.RECONVERGENT B6, `(.L_x_36) ;  /* 0x000000f000067945 */ /* 0x000fe20003800200 */
[----:B------:R-:W-:Y:S02]  /*1350*/  FADD R16, R3, R16 ;  /* 0x0000001003107221 */ /* 0x000fe40000000000 */
[----:B------:R-:W-:-:S05]  /*1360*/  I2FP.F32.U32 R12, R4 ;  /* 0x00000004000c7245 */ /* 0x000fca0000201000 */
[----:B------:R-:W-:-:S05]  /*1370*/  VIADD R4, R12, 0x1800000 ;  /* 0x018000000c047836 */ /* 0x000fca0000000000 */
[----:B------:R-:W-:-:S04]  /*1380*/  LOP3.LUT R4, R4, 0x7f800000, RZ, 0xc0, !PT ;  /* 0x7f80000004047812 */ /* 0x000fc800078ec0ff */
[----:B------:R-:W-:-:S13]  /*1390*/  ISETP.GT.U32.AND P0, PT, R4, 0x1ffffff, PT ;  /* 0x01ffffff0400780c */ /* 0x000fda0003f04070 */
[----:B------:R-:W-:Y:S05]  /*13a0*/  @P0 BRA `(.L_x_37) ;  /* 0x0000000000100947 */ /* 0x000fea0003800000 */
[----:B------:R-:W-:Y:S02]  /*13b0*/  MOV R3, R12 ;  /* 0x0000000c00037202 */ /* 0x000fe40000000f00 */
[----:B------:R-:W-:-:S07]  /*13c0*/  MOV R12, 0x13e0 ;  /* 0x000013e0000c7802 */ /* 0x000fce0000000f00 */
[----:B------:R-:W-:Y:S05]  /*13d0*/  CALL.REL.NOINC `($__internal_0_$__cuda_sm20_rcp_rn_f32_slowpath) ;  /* 0x00000008001c7944 */ /* 0x000fea0003c00000 */
[----:B------:R-:W-:Y:S05]  /*13e0*/  BRA `(.L_x_38) ;  /* 0x0000000000107947 */ /* 0x000fea0003800000 */
.L_x_37:
[----:B------:R-:W0:Y:S02]  /*13f0*/  MUFU.RCP R3, R12 ;  /* 0x0000000c00037308 */ /* 0x000e240000001000 */
[----:B0-----:R-:W-:-:S04]  /*1400*/  FFMA R4, R12, R3, -1 ;  /* 0xbf8000000c047423 */ /* 0x001fc80000000003 */
[----:B------:R-:W-:-:S04]  /*1410*/  FADD.FTZ R4, -R4, -RZ ;  /* 0x800000ff04047221 */ /* 0x000fc80000010100 */
[----:B------:R-:W-:-:S07]  /*1420*/  FFMA R3, R3, R4, R3 ;  /* 0x0000000403037223 */ /* 0x000fce0000000003 */
.L_x_38:
[----:B------:R-:W-:Y:S05]  /*1430*/  BSYNC.RECONVERGENT B6 ;  /* 0x0000000000067941 */ /* 0x000fea0003800200 */
.L_x_36:
[----:B------:R-:W-:Y:S01]  /*1440*/  VIADD R4, R14, 0x3 ;  /* 0x000000030e047836 */ /* 0x000fe20000000000 */
[----:B------:R-:W-:Y:S01]  /*1450*/  BSSY.RECONVERGENT B6, `(.L_x_39) ;  /* 0x000000f000067945 */ /* 0x000fe20003800200 */
[----:B------:R-:W-:-:S03]  /*1460*/  FADD R16, R16, R3 ;  /* 0x0000000310107221 */ /* 0x000fc60000000000 */
        /* <DEDUP_REMOVED lines=9> */
.L_x_40:
[----:B------:R-:W0:Y:S02]  /*1500*/  MUFU.RCP R3, R12 ;  /* 0x0000000c00037308 */ /* 0x000e240000001000 */
[----:B0-----:R-:W-:-:S04]  /*1510*/  FFMA R4, R12, R3, -1 ;  /* 0xbf8000000c047423 */ /* 0x001fc80000000003 */
[----:B------:R-:W-:-:S04]  /*1520*/  FADD.FTZ R4, -R4, -RZ ;  /* 0x800000ff04047221 */ /* 0x000fc80000010100 */
[----:B------:R-:W-:-:S07]  /*1530*/  FFMA R3, R3, R4, R3 ;  /* 0x0000000403037223 */ /* 0x000fce0000000003 */
.L_x_41:
[----:B------:R-:W-:Y:S05]  /*1540*/  BSYNC.RECONVERGENT B6 ;  /* 0x0000000000067941 */ /* 0x000fea0003800200 */
.L_x_39:
        /* <DEDUP_REMOVED lines=12> */
.L_x_43:
[----:B------:R-:W0:Y:S02]  /*1610*/  MUFU.RCP R3, R12 ;  /* 0x0000000c00037308 */ /* 0x000e240000001000 */
[----:B0-----:R-:W-:-:S04]  /*1620*/  FFMA R4, R12, R3, -1 ;  /* 0xbf8000000c047423 */ /* 0x001fc80000000003 */
[----:B------:R-:W-:-:S04]  /*1630*/  FADD.FTZ R4, -R4, -RZ ;  /* 0x800000ff04047221 */ /* 0x000fc80000010100 */
[----:B------:R-:W-:-:S07]  /*1640*/  FFMA R3, R3, R4, R3 ;  /* 0x0000000403037223 */ /* 0x000fce0000000003 */
.L_x_44:
[----:B------:R-:W-:Y:S05]  /*1650*/  BSYNC.RECONVERGENT B6 ;  /* 0x0000000000067941 */ /* 0x000fea0003800200 */
.L_x_42:
[----:B------:R-:W-:Y:S01]  /*1660*/  ISETP.NE.AND P0, PT, R14, R9, PT ;  /* 0x000000090e00720c */ /* 0x000fe20003f05270 */
[----:B------:R-:W-:-:S12]  /*1670*/  FADD R16, R16, R3 ;  /* 0x0000000310107221 */ /* 0x000fd80000000000 */
[----:B------:R-:W-:Y:S05]  /*1680*/  @P0 BRA `(.L_x_45) ;  /* 0xfffffff800e80947 */ /* 0x000fea000383ffff */
[----:B------:R-:W-:Y:S05]  /*1690*/  BSYNC.RECONVERGENT B5 ;  /* 0x0000000000057941 */ /* 0x000fea0003800200 */
.L_x_32:
[----:B------:R-:W-:-:S07]  /*16a0*/  VIADD R14, R14, 0x1 ;  /* 0x000000010e0e7836 */ /* 0x000fce0000000000 */
.L_x_31:
[----:B------:R-:W-:Y:S05]  /*16b0*/  BSYNC.RECONVERGENT B4 ;  /* 0x0000000000047941 */ /* 0x000fea0003800200 */
.L_x_30:
[----:B------:R-:W-:-:S13]  /*16c0*/  ISETP.NE.AND P0, PT, R17, RZ, PT ;  /* 0x000000ff1100720c */ /* 0x000fda0003f05270 */
[----:B------:R-:W-:Y:S05]  /*16d0*/  @!P0 BRA `(.L_x_29) ;  /* 0x0000000000d88947 */ /* 0x000fea0003800000 */
[----:B------:R-:W-:Y:S01]  /*16e0*/  I2FP.F32.U32 R12, R14 ;  /* 0x0000000e000c7245 */ /* 0x000fe20000201000 */
[----:B------:R-:W-:Y:S01]  /*16f0*/  BSSY.RECONVERGENT B4, `(.L_x_46) ;  /* 0x000000e000047945 */ /* 0x000fe20003800200 */
[----:B------:R-:W-:Y:S02]  /*1700*/  ISETP.NE.AND P3, PT, R17, 0x1, PT ;  /* 0x000000011100780c */ /* 0x000fe40003f65270 */
        /* <DEDUP_REMOVED lines=8> */
.L_x_47:
[----:B------:R-:W0:Y:S02]  /*1790*/  MUFU.RCP R3, R12 ;  /* 0x0000000c00037308 */ /* 0x000e240000001000 */
[----:B0-----:R-:W-:-:S04]  /*17a0*/  FFMA R4, R12, R3, -1 ;  /* 0xbf8000000c047423 */ /* 0x001fc80000000003 */
[----:B------:R-:W-:-:S04]  /*17b0*/  FADD.FTZ R4, -R4, -RZ ;  /* 0x800000ff04047221 */ /* 0x000fc80000010100 */
[----:B------:R-:W-:-:S07]  /*17c0*/  FFMA R3, R3, R4, R3 ;  /* 0x0000000403037223 */ /* 0x000fce0000000003 */
.L_x_48:
[----:B------:R-:W-:Y:S05]  /*17d0*/  BSYNC.RECONVERGENT B4 ;  /* 0x0000000000047941 */ /* 0x000fea0003800200 */
.L_x_46:
[----:B------:R-:W-:Y:S01]  /*17e0*/  FADD R16, R16, R3 ;  /* 0x0000000310107221 */ /* 0x000fe20000000000 */
[----:B------:R-:W-:Y:S06]  /*17f0*/  @!P3 BRA `(.L_x_29) ;  /* 0x000000000090b947 */ /* 0x000fec0003800000 */
[----:B------:R-:W-:Y:S01]  /*1800*/  IADD3 R3, PT, PT, R14, 0x1, RZ ;  /* 0x000000010e037810 */ /* 0x000fe20007ffe0ff */
[----:B------:R-:W-:Y:S01]  /*1810*/  BSSY.RECONVERGENT B4, `(.L_x_49) ;  /* 0x000000f000047945 */ /* 0x000fe20003800200 */
[----:B------:R-:W-:Y:S02]  /*1820*/  ISETP.NE.AND P3, PT, R17, 0x2, PT ;  /* 0x000000021100780c */ /* 0x000fe40003f65270 */
        /* <DEDUP_REMOVED lines=9> */
.L_x_50:
[----:B------:R-:W0:Y:S02]  /*18c0*/  MUFU.RCP R3, R12 ;  /* 0x0000000c00037308 */ /* 0x000e240000001000 */
[----:B0-----:R-:W-:-:S04]  /*18d0*/  FFMA R4, R12, R3, -1 ;  /* 0xbf8000000c047423 */ /* 0x001fc80000000003 */
[----:B------:R-:W-:-:S04]  /*18e0*/  FADD.FTZ R4, -R4, -RZ ;  /* 0x800000ff04047221 */ /* 0x000fc80000010100 */
[----:B------:R-:W-:-:S07]  /*18f0*/  FFMA R3, R3, R4, R3 ;  /* 0x0000000403037223 */ /* 0x000fce0000000003 */
.L_x_51:
[----:B------:R-:W-:Y:S05]  /*1900*/  BSYNC.RECONVERGENT B4 ;  /* 0x0000000000047941 */ /* 0x000fea0003800200 */
.L_x_49:
[----:B------:R-:W-:Y:S01]  /*1910*/  FADD R16, R16, R3 ;  /* 0x0000000310107221 */ /* 0x000fe20000000000 */
[----:B------:R-:W-:Y:S06]  /*1920*/  @!P3 BRA `(.L_x_29) ;  /* 0x000000000044b947 */ /* 0x000fec0003800000 */
        /* <DEDUP_REMOVED lines=11> */
.L_x_53:
[----:B------:R-:W0:Y:S02]  /*19e0*/  MUFU.RCP R3, R14 ;  /* 0x0000000e00037308 */ /* 0x000e240000001000 */
[----:B0-----:R-:W-:-:S04]  /*19f0*/  FFMA R4, R14, R3, -1 ;  /* 0xbf8000000e047423 */ /* 0x001fc80000000003 */
[----:B------:R-:W-:-:S04]  /*1a00*/  FADD.FTZ R4, -R4, -RZ ;  /* 0x800000ff04047221 */ /* 0x000fc80000010100 */
[----:B------:R-:W-:-:S07]  /*1a10*/  FFMA R3, R3, R4, R3 ;  /* 0x0000000403037223 */ /* 0x000fce0000000003 */
.L_x_54:
[----:B------:R-:W-:Y:S05]  /*1a20*/  BSYNC.RECONVERGENT B4 ;  /* 0x0000000000047941 */ /* 0x000fea0003800200 */
.L_x_52:
[----:B------:R-:W-:-:S07]  /*1a30*/  FADD R16, R16, R3 ;  /* 0x0000000310107221 */ /* 0x000fce0000000000 */
.L_x_29:
[----:B------:R-:W-:Y:S05]  /*1a40*/  BSYNC.RECONVERGENT B2 ;  /* 0x0000000000027941 */ /* 0x000fea0003800200 */
.L_x_28:
[----:B------:R-:W-:-:S04]  /*1a50*/  FADD R3, -R11, R16 ;  /* 0x000000100b037221 */ /* 0x000fc80000000100 */
[----:B------:R-:W-:Y:S01]  /*1a60*/  FMUL R3, R2, R3 ;  /* 0x0000000302037220 */ /* 0x000fe20000400000 */
[----:B------:R-:W-:Y:S06]  /*1a70*/  BRA `(.L_x_55) ;  /* 0x0000000000407947 */ /* 0x000fec0003800000 */
.L_x_27:
[----:B------:R-:W-:Y:S01]  /*1a80*/  IADD3 R3, PT, PT, -R7, R10, RZ ;  /* 0x0000000a07037210 */ /* 0x000fe20007ffe1ff */
[----:B------:R-:W-:Y:S03]  /*1a90*/  BSSY.RECONVERGENT B1, `(.L_x_55) ;  /* 0x000000e000017945 */ /* 0x000fe60003800200 */
[----:B------:R-:W-:-:S04]  /*1aa0*/  I2FP.F32.S32 R13, R3 ;  /* 0x00000003000d7245 */ /* 0x000fc80000201400 */
        /* <DEDUP_REMOVED lines=12> */
.L_x_56:
[----:B------:R-:W-:Y:S05]  /*1b70*/  BSYNC.RECONVERGENT B1 ;  /* 0x0000000000017941 */ /* 0x000fea0003800200 */
.L_x_55:
[----:B------:R-:W-:Y:S05]  /*1b80*/  BSYNC.RECONVERGENT B3 ;  /* 0x0000000000037941 */ /* 0x000fea0003800200 */
.L_x_26:
[----:B------:R-:W0:Y:S01]  /*1b90*/  LDCU UR6, c[0x0][0x398] ;  /* 0x00007300ff0677ac */ /* 0x000e220008000800 */
[----:B------:R-:W-:-:S04]  /*1ba0*/  FADD R8, R3, R8 ;  /* 0x0000000803087221 */ /* 0x000fc80000000000 */
[----:B------:R-:W-:-:S05]  /*1bb0*/  FMUL R4, |R8|, 1.000000003171076851e-30 ;  /* 0x0da2426008047820 */ /* 0x000fca0000400200 */
[----:B------:R-:W-:Y:S02]  /*1bc0*/  FSETP.GEU.AND P1, PT, |R3|, R4, PT ;  /* 0x000000040300720b */ /* 0x000fe40003f2e200 */
[C---:B0-----:R-:W-:Y:S02]  /*1bd0*/  ISETP.GE.AND P0, PT, R10.reuse, UR6, PT ;  /* 0x000000060a007c0c */ /* 0x041fe4000bf06270 */
[----:B------:R-:W-:-:S11]  /*1be0*/  IADD3 R10, PT, PT, R10, 0x1, RZ ;  /* 0x000000010a0a7810 */ /* 0x000fd60007ffe0ff */
[----:B------:R-:W-:Y:S05]  /*1bf0*/  @!P0 BRA P1, `(.L_x_57) ;  /* 0xfffffff400108947 */ /* 0x000fea000083ffff */
.L_x_5:
[----:B------:R-:W-:Y:S05]  /*1c00*/  BSYNC.RECONVERGENT B0 ;  /* 0x0000000000007941 */ /* 0x000fea0003800200 */
.L_x_1:
[----:B------:R-:W0:Y:S02]  /*1c10*/  LDC.64 R2, c[0x0][0x380] ;  /* 0x0000e000ff027b82 */ /* 0x000e240000000a00 */
[----:B0-----:R-:W-:-:S05]  /*1c20*/  IMAD.WIDE R6, R6, 0x4, R2 ;  /* 0x0000000406067825 */ /* 0x001fca00078e0202 */
[----:B------:R-:W-:Y:S01]  /*1c30*/  STG.E desc[UR4][R6.64], R8 ;  /* 0x0000000806007986 */ /* 0x000fe2000c101904 */
[----:B------:R-:W-:Y:S05]  /*1c40*/  EXIT ;  /* 0x000000000000794d */ /* 0x000fea0003800000 */
        .weak           $__internal_0_$__cuda_sm20_rcp_rn_f32_slowpath
        .type           $__internal_0_$__cuda_sm20_rcp_rn_f32_slowpath,@function
        .size           $__internal_0_$__cuda_sm20_rcp_rn_f32_slowpath,($__internal_1_$__cuda_sm3x_div_rn_noftz_f32_slowpath - $__internal_0_$__cuda_sm20_rcp_rn_f32_slowpath)
$__internal_0_$__cuda_sm20_rcp_rn_f32_slowpath:
[----:B------:R-:W-:Y:S01]  /*1c50*/  IMAD.SHL.U32 R5, R3, 0x2, RZ ;  /* 0x0000000203057824 */ /* 0x000fe200078e00ff */
[----:B------:R-:W-:Y:S04]  /*1c60*/  BSSY.RECONVERGENT B1, `(.L_x_58) ;  /* 0x0000030000017945 */ /* 0x000fe80003800200 */
[----:B------:R-:W-:-:S04]  /*1c70*/  SHF.R.U32.HI R5, RZ, 0x18, R5 ;  /* 0x00000018ff057819 */ /* 0x000fc80000011605 */
[----:B------:R-:W-:-:S13]  /*1c80*/  ISETP.NE.U32.AND P0, PT, R5, RZ, PT ;  /* 0x000000ff0500720c */ /* 0x000fda0003f05070 */
[----:B------:R-:W-:Y:S05]  /*1c90*/  @P0 BRA `(.L_x_59) ;  /* 0x0000000000280947 */ /* 0x000fea0003800000 */
[----:B------:R-:W-:-:S04]  /*1ca0*/  SHF.L.U32 R4, R3, 0x1, RZ ;  /* 0x0000000103047819 */ /* 0x000fc800000006ff */
[----:B------:R-:W-:-:S13]  /*1cb0*/  ISETP.NE.AND P0, PT, R4, RZ, PT ;  /* 0x000000ff0400720c */ /* 0x000fda0003f05270 */
[----:B------:R-:W-:Y:S01]  /*1cc0*/  @P0 FFMA R13, R3, 1.84467440737095516160e+19, RZ ;  /* 0x5f800000030d0823 */ /* 0x000fe200000000ff */
[----:B------:R-:W-:Y:S08]  /*1cd0*/  @!P0 MUFU.RCP R5, R3 ;  /* 0x0000000300058308 */ /* 0x000ff00000001000 */
[----:B------:R-:W0:Y:S02]  /*1ce0*/  @P0 MUFU.RCP R4, R13 ;  /* 0x0000000d00040308 */ /* 0x000e240000001000 */
[----:B0-----:R-:W-:-:S04]  /*1cf0*/  @P0 FFMA R15, R13, R4, -1 ;  /* 0xbf8000000d0f0423 */ /* 0x001fc80000000004 */
[----:B------:R-:W-:-:S04]  /*1d00*/  @P0 FADD.FTZ R15, -R15, -RZ ;  /* 0x800000ff0f0f0221 */ /* 0x000fc80000010100 */
[----:B------:R-:W-:-:S04]  /*1d10*/  @P0 FFMA R4, R4, R15, R4 ;  /* 0x0000000f04040223 */ /* 0x000fc80000000004 */
[----:B------:R-:W-:Y:S01]  /*1d20*/  @P0 FFMA R5, R4, 1.84467440737095516160e+19, RZ ;  /* 0x5f80000004050823 */ /* 0x000fe200000000ff */
[----:B------:R-:W-:Y:S06]  /*1d30*/  BRA `(.L_x_60) ;  /* 0x0000000000887947 */ /* 0x000fec0003800000 */
.L_x_59:
[----:B------:R-:W-:-:S05]  /*1d40*/  VIADD R4, R5, 0xffffff03 ;  /* 0xffffff0305047836 */ /* 0x000fca0000000000 */
[----:B------:R-:W-:-:S13]  /*1d50*/  ISETP.GT.U32.AND P0, PT, R4, 0x1, PT ;  /* 0x000000010400780c */ /* 0x000fda0003f04070 */
[----:B------:R-:W-:Y:S05]  /*1d60*/  @P0 BRA `(.L_x_61) ;  /* 0x0000000000780947 */ /* 0x000fea0003800000 */
[----:B------:R-:W-:Y:S01]  /*1d70*/  LOP3.LUT R13, R3, 0x7fffff, RZ, 0xc0, !PT ;  /* 0x007fffff030d7812 */ /* 0x000fe200078ec0ff */
[----:B------:R-:W-:-:S03]  /*1d80*/  HFMA2 R19, -RZ, RZ, 0, 1.78813934326171875e-07 ;  /* 0x00000003ff137431 */ /* 0x000fc600000001ff */
[----:B------:R-:W-:-:S04]  /*1d90*/  LOP3.LUT R18, R13, 0x3f800000, RZ, 0xfc, !PT ;  /* 0x3f8000000d127812 */ /* 0x000fc800078efcff */
[----:B------:R-:W0:Y:S01]  /*1da0*/  MUFU.RCP R13, R18 ;  /* 0x00000012000d7308 */ /* 0x000e220000001000 */
[----:B------:R-:W-:Y:S01]  /*1db0*/  SHF.L.U32 R19, R19, R4, RZ ;  /* 0x0000000413137219 */ /* 0x000fe200000006ff */
[----:B0-----:R-:W-:-:S04]  /*1dc0*/  FFMA R15, R18, R13, -1 ;  /* 0xbf800000120f7423 */ /* 0x001fc8000000000d */
[----:B------:R-:W-:-:S04]  /*1dd0*/  FADD.FTZ R20, -R15, -RZ ;  /* 0x800000ff0f147221 */ /* 0x000fc80000010100 */
[CCC-:B------:R-:W-:Y:S01]  /*1de0*/  FFMA.RM R15, R13.reuse, R20.reuse, R13.reuse ;  /* 0x000000140d0f7223 */ /* 0x1c0fe2000000400d */
[----:B------:R-:W-:-:S04]  /*1df0*/  FFMA.RP R20, R13, R20, R13 ;  /* 0x000000140d147223 */ /* 0x000fc8000000800d */
[C---:B------:R-:W-:Y:S02]  /*1e00*/  LOP3.LUT R13, R15.reuse, 0x7fffff, RZ, 0xc0, !PT ;  /* 0x007fffff0f0d7812 */ /* 0x040fe400078ec0ff */
[----:B------:R-:W-:Y:S02]  /*1e10*/  FSETP.NEU.FTZ.AND P0, PT, R15, R20, PT ;  /* 0x000000140f00720b */ /* 0x000fe40003f1d000 */
[----:B------:R-:W-:Y:S02]  /*1e20*/  LOP3.LUT R13, R13, 0x800000, RZ, 0xfc, !PT ;  /* 0x008000000d0d7812 */ /* 0x000fe400078efcff */
[----:B------:R-:W-:Y:S02]  /*1e30*/  SEL R15, RZ, 0xffffffff, !P0 ;  /* 0xffffffffff0f7807 */ /* 0x000fe40004000000 */
[----:B------:R-:W-:-:S03]  /*1e40*/  LOP3.LUT R19, R19, R13, RZ, 0xc0, !PT ;  /* 0x0000000d13137212 */ /* 0x000fc600078ec0ff */
[----:B------:R-:W-:Y:S01]  /*1e50*/  IMAD.MOV R15, RZ, RZ, -R15 ;  /* 0x000000ffff0f7224 */ /* 0x000fe200078e0a0f */
[----:B------:R-:W-:-:S04]  /*1e60*/  SHF.R.U32.HI R19, RZ, R4, R19 ;  /* 0x00000004ff137219 */ /* 0x000fc80000011613 */
[----:B------:R-:W-:Y:S02]  /*1e70*/  LOP3.LUT P1, RZ, R15, R4, R13, 0xf8, !PT ;  /* 0x000000040fff7212 */ /* 0x000fe4000782f80d */
[C---:B------:R-:W-:Y:S02]  /*1e80*/  LOP3.LUT P0, RZ, R19.reuse, 0x1, RZ, 0xc0, !PT ;  /* 0x0000000113ff7812 */ /* 0x040fe4000780c0ff */
[----:B------:R-:W-:-:S04]  /*1e90*/  LOP3.LUT P2, RZ, R19, 0x2, RZ, 0xc0, !PT ;  /* 0x0000000213ff7812 */ /* 0x000fc8000784c0ff */
[----:B------:R-:W-:Y:S02]  /*1ea0*/  PLOP3.LUT P0, PT, P0, P1, P2, 0xe0, 0x0 ;  /* 0x000000000000781c */ /* 0x000fe40000703c20 */
[----:B------:R-:W-:Y:S02]  /*1eb0*/  LOP3.LUT P1, RZ, R3, 0x7fffff, RZ, 0xc0, !PT ;  /* 0x007fffff03ff7812 */ /* 0x000fe4000782c0ff */
[----:B------:R-:W-:-:S04]  /*1ec0*/  SEL R4, RZ, 0x1, !P0 ;  /* 0x00000001ff047807 */ /* 0x000fc80004000000 */
[----:B------:R-:W-:-:S04]  /*1ed0*/  IADD3 R4, PT, PT, -R4, RZ, RZ ;  /* 0x000000ff04047210 */ /* 0x000fc80007ffe1ff */
[----:B------:R-:W-:Y:S01]  /*1ee0*/  ISETP.GE.AND P0, PT, R4, RZ, PT ;  /* 0x000000ff0400720c */ /* 0x000fe20003f06270 */
[----:B------:R-:W-:-:S05]  /*1ef0*/  VIADD R4, R5, 0xffffff04 ;  /* 0xffffff0405047836 */ /* 0x000fca0000000000 */
[----:B------:R-:W-:-:S07]  /*1f00*/  SHF.R.U32.HI R4, RZ, R4, R13 ;  /* 0x00000004ff047219 */ /* 0x000fce000001160d */
[----:B------:R-:W-:-:S05]  /*1f10*/  @!P0 IADD3 R4, PT, PT, R4, 0x1, RZ ;  /* 0x0000000104048810 */ /* 0x000fca0007ffe0ff */
[----:B------:R-:W-:-:S05]  /*1f20*/  @!P1 IMAD.SHL.U32 R4, R4, 0x2, RZ ;  /* 0x0000000204049824 */ /* 0x000fca00078e00ff */
[----:B------:R-:W-:Y:S01]  /*1f30*/  LOP3.LUT R5, R4, 0x80000000, R3, 0xf8, !PT ;  /* 0x8000000004057812 */ /* 0x000fe200078ef803 */
[----:B------:R-:W-:Y:S06]  /*1f40*/  BRA `(.L_x_60) ;  /* 0x0000000000047947 */ /* 0x000fec0003800000 */
.L_x_61:
[----:B------:R0:W1:Y:S02]  /*1f50*/  MUFU.RCP R5, R3 ;  /* 0x0000000300057308 */ /* 0x0000640000001000 */
.L_x_60:
[----:B------:R-:W-:Y:S05]  /*1f60*/  BSYNC.RECONVERGENT B1 ;  /* 0x0000000000017941 */ /* 0x000fea0003800200 */
.L_x_58:
[----:B01----:R-:W-:Y:S01]  /*1f70*/  MOV R3, R5 ;  /* 0x0000000500037202 */ /* 0x003fe20000000f00 */
[----:B------:R-:W-:Y:S02]  /*1f80*/  HFMA2 R5, -RZ, RZ, 0, 0 ;  /* 0x00000000ff057431 */ /* 0x000fe400000001ff */
[----:B------:R-:W-:-:S04]  /*1f90*/  IMAD.MOV.U32 R4, RZ, RZ, R12 ;  /* 0x000000ffff047224 */ /* 0x000fc800078e000c */
[----:B------:R-:W-:Y:S05]  /*1fa0*/  RET.REL.NODEC R4 `(_Z19computeExpIntKernelPfiiffi) ;  /* 0xffffffe004147950 */ /* 0x000fea0003c3ffff */
        .weak           $__internal_1_$__cuda_sm3x_div_rn_noftz_f32_slowpath
        .type           $__internal_1_$__cuda_sm3x_div_rn_noftz_f32_slowpath,@function
        .size           $__internal_1_$__cuda_sm3x_div_rn_noftz_f32_slowpath,(.L_x_75 - $__internal_1_$__cuda_sm3x_div_rn_noftz_f32_slowpath)
$__internal_1_$__cuda_sm3x_div_rn_noftz_f32_slowpath:
[----:B------:R-:W-:Y:S01]  /*1fb0*/  SHF.R.U32.HI R5, RZ, 0x17, R4 ;  /* 0x00000017ff057819 */ /* 0x000fe20000011604 */
[----:B------:R-:W-:Y:S01]  /*1fc0*/  BSSY.RECONVERGENT B2, `(.L_x_62) ;  /* 0x0000062000027945 */ /* 0x000fe20003800200 */
[----:B------:R-:W-:Y:S02]  /*1fd0*/  SHF.R.U32.HI R14, RZ, 0x17, R3 ;  /* 0x00000017ff0e7819 */ /* 0x000fe40000011603 */
[----:B------:R-:W-:Y:S02]  /*1fe0*/  LOP3.LUT R5, R5, 0xff, RZ, 0xc0, !PT ;  /* 0x000000ff05057812 */ /* 0x000fe400078ec0ff */
[----:B------:R-:W-:-:S03]  /*1ff0*/  LOP3.LUT R20, R14, 0xff, RZ, 0xc0, !PT ;  /* 0x000000ff0e147812 */ /* 0x000fc600078ec0ff */
[----:B------:R-:W-:Y:S01]  /*2000*/  VIADD R16, R5, 0xffffffff ;  /* 0xffffffff05107836 */ /* 0x000fe20000000000 */
[----:B------:R-:W-:-:S04]  /*2010*/  IADD3 R15, PT, PT, R20, -0x1, RZ ;  /* 0xffffffff140f7810 */ /* 0x000fc80007ffe0ff */
[----:B------:R-:W-:-:S04]  /*2020*/  ISETP.GT.U32.AND P0, PT, R16, 0xfd, PT ;  /* 0x000000fd1000780c */ /* 0x000fc80003f04070 */
[----:B------:R-:W-:-:S13]  /*2030*/  ISETP.GT.U32.OR P0, PT, R15, 0xfd, P0 ;  /* 0x000000fd0f00780c */ /* 0x000fda0000704470 */
[----:B------:R-:W-:Y:S01]  /*2040*/  @!P0 IMAD.MOV.U32 R14, RZ, RZ, RZ ;  /* 0x000000ffff0e8224 */ /* 0x000fe200078e00ff */
[----:B------:R-:W-:Y:S06]  /*2050*/  @!P0 BRA `(.L_x_63) ;  /* 0x00000000005c8947 */ /* 0x000fec0003800000 */
[----:B------:R-:W-:Y:S02]  /*2060*/  FSETP.GTU.FTZ.AND P0, PT, |R3|, +INF , PT ;  /* 0x7f8000000300780b */ /* 0x000fe40003f1c200 */
[----:B------:R-:W-:-:S04]  /*2070*/  FSETP.GTU.FTZ.AND P2, PT, |R4|, +INF , PT ;  /* 0x7f8000000400780b */ /* 0x000fc80003f5c200 */
[----:B------:R-:W-:-:S13]  /*2080*/  PLOP3.LUT P0, PT, P0, P2, PT, 0xf8, 0x8f ;  /* 0x00000000008f781c */ /* 0x000fda0000705f70 */
[----:B------:R-:W-:Y:S05]  /*2090*/  @P0 BRA `(.L_x_64) ;  /* 0x00000004004c0947 */ /* 0x000fea0003800000 */
[----:B------:R-:W-:-:S13]  /*20a0*/  LOP3.LUT P0, RZ, R4, 0x7fffffff, R3, 0xc8, !PT ;  /* 0x7fffffff04ff7812 */ /* 0x000fda000780c803 */
[----:B------:R-:W-:Y:S05]  /*20b0*/  @!P0 BRA `(.L_x_65) ;  /* 0x00000004003c8947 */ /* 0x000fea0003800000 */
[C---:B------:R-:W-:Y:S02]  /*20c0*/  FSETP.NEU.FTZ.AND P2, PT, |R3|.reuse, +INF , PT ;  /* 0x7f8000000300780b */ /* 0x040fe40003f5d200 */
[----:B------:R-:W-:Y:S02]  /*20d0*/  FSETP.NEU.FTZ.AND P3, PT, |R4|, +INF , PT ;  /* 0x7f8000000400780b */ /* 0x000fe40003f7d200 */
[----:B------:R-:W-:-:S11]  /*20e0*/  FSETP.NEU.FTZ.AND P0, PT, |R3|, +INF , PT ;  /* 0x7f8000000300780b */ /* 0x000fd60003f1d200 */
[----:B------:R-:W-:Y:S05]  /*20f0*/  @!P3 BRA !P2, `(.L_x_65) ;  /* 0x00000004002cb947 */ /* 0x000fea0005000000 */
[----:B------:R-:W-:-:S04]  /*2100*/  LOP3.LUT P2, RZ, R3, 0x7fffffff, RZ, 0xc0, !PT ;  /* 0x7fffffff03ff7812 */ /* 0x000fc8000784c0ff */
[----:B------:R-:W-:-:S13]  /*2110*/  PLOP3.LUT P2, PT, P3, P2, PT, 0x2f, 0xf2 ;  /* 0x0000000000f2781c */ /* 0x000fda0001f44577 */
[----:B------:R-:W-:Y:S05]  /*2120*/  @P2 BRA `(.L_x_66) ;  /* 0x0000000400182947 */ /* 0x000fea0003800000 */
[----:B------:R-:W-:-:S04]  /*2130*/  LOP3.LUT P2, RZ, R4, 0x7fffffff, RZ, 0xc0, !PT ;  /* 0x7fffffff04ff7812 */ /* 0x000fc8000784c0ff */
[----:B------:R-:W-:-:S13]  /*2140*/  PLOP3.LUT P0, PT, P0, P2, PT, 0x2f, 0xf2 ;  /* 0x0000000000f2781c */ /* 0x000fda0000704577 */
[----:B------:R-:W-:Y:S05]  /*2150*/  @P0 BRA `(.L_x_67) ;  /* 0x0000000400000947 */ /* 0x000fea0003800000 */
[----:B------:R-:W-:Y:S02]  /*2160*/  ISETP.GE.AND P0, PT, R15, RZ, PT ;  /* 0x000000ff0f00720c */ /* 0x000fe40003f06270 */
[----:B------:R-:W-:-:S11]  /*2170*/  ISETP.GE.AND P2, PT, R16, RZ, PT ;  /* 0x000000ff1000720c */ /* 0x000fd60003f46270 */
[----:B------:R-:W-:Y:S01]  /*2180*/  @P0 MOV R14, RZ ;  /* 0x000000ff000e0202 */ /* 0x000fe20000000f00 */
[----:B------:R-:W-:Y:S02]  /*2190*/  @!P0 IMAD.MOV.U32 R14, RZ, RZ, -0x40 ;  /* 0xffffffc0ff0e8424 */ /* 0x000fe400078e00ff */
[----:B------:R-:W-:Y:S01]  /*21a0*/  @!P0 FFMA R3, R3, 1.84467440737095516160e+19, RZ ;  /* 0x5f80000003038823 */ /* 0x000fe200000000ff */
[----:B------:R-:W-:Y:S02]  /*21b0*/  @!P2 FFMA R4, R4, 1.84467440737095516160e+19, RZ ;  /* 0x5f8000000404a823 */ /* 0x000fe400000000ff */
[----:B------:R-:W-:-:S07]  /*21c0*/  @!P2 IADD3 R14, PT, PT, R14, 0x40, RZ ;  /* 0x000000400e0ea810 */ /* 0x000fce0007ffe0ff */
.L_x_63:
[----:B------:R-:W-:Y:S01]  /*21d0*/  LEA R15, R5, 0xc0800000, 0x17 ;  /* 0xc0800000050f7811 */ /* 0x000fe200078eb8ff */
[----:B------:R-:W-:Y:S04]  /*21e0*/  BSSY.RECONVERGENT B4, `(.L_x_68) ;  /* 0x0000036000047945 */ /* 0x000fe80003800200 */
[----:B------:R-:W-:Y:S01]  /*21f0*/  IMAD.IADD R19, R4, 0x1, -R15 ;  /* 0x0000000104137824 */ /* 0x000fe200078e0a0f */
[----:B------:R-:W-:-:S03]  /*2200*/  IADD3 R4, PT, PT, R20, -0x7f, RZ ;  /* 0xffffff8114047810 */ /* 0x000fc60007ffe0ff */
[----:B------:R-:W0:Y:S01]  /*2210*/  MUFU.RCP R16, R19 ;  /* 0x0000001300107308 */ /* 0x000e220000001000 */
[----:B------:R-:W-:Y:S01]  /*2220*/  FADD.FTZ R18, -R19, -RZ ;  /* 0x800000ff13127221 */ /* 0x000fe20000010100 */
[C---:B------:R-:W-:Y:S01]  /*2230*/  IMAD R3, R4.reuse, -0x800000, R3 ;  /* 0xff80000004037824 */ /* 0x040fe200078e0203 */
[----:B------:R-:W-:-:S05]  /*2240*/  IADD3 R5, PT, PT, R4, 0x7f, -R5 ;  /* 0x0000007f04057810 */ /* 0x000fca0007ffe805 */
[----:B------:R-:W-:Y:S02]  /*2250*/  IMAD.IADD R5, R5, 0x1, R14 ;  /* 0x0000000105057824 */ /* 0x000fe400078e020e */
[----:B0-----:R-:W-:-:S04]  /*2260*/  FFMA R15, R16, R18, 1 ;  /* 0x3f800000100f7423 */ /* 0x001fc80000000012 */
[----:B------:R-:W-:-:S04]  /*2270*/  FFMA R16, R16, R15, R16 ;  /* 0x0000000f10107223 */ /* 0x000fc80000000010 */
[----:B------:R-:W-:-:S04]  /*2280*/  FFMA R15, R3, R16, RZ ;  /* 0x00000010030f7223 */ /* 0x000fc800000000ff */
[----:B------:R-:W-:-:S04]  /*2290*/  FFMA R20, R18, R15, R3 ;  /* 0x0000000f12147223 */ /* 0x000fc80000000003 */
[----:B------:R-:W-:-:S04]  /*22a0*/  FFMA R15, R16, R20, R15 ;  /* 0x00000014100f7223 */ /* 0x000fc8000000000f */
[----:B------:R-:W-:-:S04]  /*22b0*/  FFMA R18, R18, R15, R3 ;  /* 0x0000000f12127223 */ /* 0x000fc80000000003 */
[----:B------:R-:W-:-:S05]  /*22c0*/  FFMA R3, R16, R18, R15 ;  /* 0x0000001210037223 */ /* 0x000fca000000000f */
[----:B------:R-:W-:-:S04]  /*22d0*/  SHF.R.U32.HI R4, RZ, 0x17, R3 ;  /* 0x00000017ff047819 */ /* 0x000fc80000011603 */
[----:B------:R-:W-:-:S04]  /*22e0*/  LOP3.LUT R4, R4, 0xff, RZ, 0xc0, !PT ;  /* 0x000000ff04047812 */ /* 0x000fc800078ec0ff */
[----:B------:R-:W-:-:S05]  /*22f0*/  IADD3 R19, PT, PT, R4, R5, RZ ;  /* 0x0000000504137210 */ /* 0x000fca0007ffe0ff */
[----:B------:R-:W-:-:S05]  /*2300*/  VIADD R4, R19, 0xffffffff ;  /* 0xffffffff13047836 */ /* 0x000fca0000000000 */
[----:B------:R-:W-:-:S13]  /*2310*/  ISETP.GE.U32.AND P0, PT, R4, 0xfe, PT ;  /* 0x000000fe0400780c */ /* 0x000fda0003f06070 */
[----:B------:R-:W-:Y:S05]  /*2320*/  @!P0 BRA `(.L_x_69) ;  /* 0x0000000000808947 */ /* 0x000fea0003800000 */
[----:B------:R-:W-:-:S13]  /*2330*/  ISETP.GT.AND P0, PT, R19, 0xfe, PT ;  /* 0x000000fe1300780c */ /* 0x000fda0003f04270 */
[----:B------:R-:W-:Y:S05]  /*2340*/  @P0 BRA `(.L_x_70) ;  /* 0x00000000006c0947 */ /* 0x000fea0003800000 */
[----:B------:R-:W-:-:S13]  /*2350*/  ISETP.GE.AND P0, PT, R19, 0x1, PT ;  /* 0x000000011300780c */ /* 0x000fda0003f06270 */
[----:B------:R-:W-:Y:S05]  /*2360*/  @P0 BRA `(.L_x_71) ;  /* 0x0000000000740947 */ /* 0x000fea0003800000 */
[----:B------:R-:W-:Y:S02]  /*2370*/  ISETP.GE.AND P0, PT, R19, -0x18, PT ;  /* 0xffffffe81300780c */ /* 0x000fe40003f06270 */
[----:B------:R-:W-:-:S11]  /*2380*/  LOP3.LUT R3, R3, 0x80000000, RZ, 0xc0, !PT ;  /* 0x8000000003037812 */ /* 0x000fd600078ec0ff */
[----:B------:R-:W-:Y:S05]  /*2390*/  @!P0 BRA `(.L_x_71) ;  /* 0x0000000000688947 */ /* 0x000fea0003800000 */
[-CC-:B------:R-:W-:Y:S01]  /*23a0*/  FFMA.RZ R4, R16, R18.reuse, R15.reuse ;  /* 0x0000001210047223 */ /* 0x180fe2000000c00f */
[C---:B------:R-:W-:Y:S02]  /*23b0*/  IADD3 R14, PT, PT, R19.reuse, 0x20, RZ ;  /* 0x00000020130e7810 */ /* 0x040fe40007ffe0ff */
[----:B------:R-:W-:Y:S02]  /*23c0*/  ISETP.NE.AND P3, PT, R19, RZ, PT ;  /* 0x000000ff1300720c */ /* 0x000fe40003f65270 */
[----:B------:R-:W-:Y:S01]  /*23d0*/  LOP3.LUT R5, R4, 0x7fffff, RZ, 0xc0, !PT ;  /* 0x007fffff04057812 */ /* 0x000fe200078ec0ff */
[CCC-:B------:R-:W-:Y:S01]  /*23e0*/  FFMA.RP R4, R16.reuse, R18.reuse, R15.reuse ;  /* 0x0000001210047223 */ /* 0x1c0fe2000000800f */
[----:B------:R-:W-:Y:S01]  /*23f0*/  FFMA.RM R15, R16, R18, R15 ;  /* 0x00000012100f7223 */ /* 0x000fe2000000400f */
[----:B------:R-:W-:Y:S01]  /*2400*/  IMAD.MOV R16, RZ, RZ, -R19 ;  /* 0x000000ffff107224 */ /* 0x000fe200078e0a13 */
[----:B------:R-:W-:Y:S02]  /*2410*/  LOP3.LUT R5, R5, 0x800000, RZ, 0xfc, !PT ;  /* 0x0080000005057812 */ /* 0x000fe400078efcff */
[----:B------:R-:W-:-:S02]  /*2420*/  ISETP.NE.AND P2, PT, R19, RZ, PT ;  /* 0x000000ff1300720c */ /* 0x000fc40003f45270 */
[----:B------:R-:W-:Y:S02]  /*2430*/  SHF.L.U32 R14, R5, R14, RZ ;  /* 0x0000000e050e7219 */ /* 0x000fe400000006ff */
[----:B------:R-:W-:Y:S02]  /*2440*/  FSETP.NEU.FTZ.AND P0, PT, R4, R15, PT ;  /* 0x0000000f0400720b */ /* 0x000fe40003f1d000 */
[----:B------:R-:W-:Y:S02]  /*2450*/  SEL R4, R16, RZ, P3 ;  /* 0x000000ff10047207 */ /* 0x000fe40001800000 */
[----:B------:R-:W-:Y:S02]  /*2460*/  ISETP.NE.AND P2, PT, R14, RZ, P2 ;  /* 0x000000ff0e00720c */ /* 0x000fe40001745270 */
[----:B------:R-:W-:Y:S02]  /*2470*/  SHF.R.U32.HI R4, RZ, R4, R5 ;  /* 0x00000004ff047219 */ /* 0x000fe40000011605 */
[----:B------:R-:W-:-:S02]  /*2480*/  PLOP3.LUT P0, PT, P0, P2, PT, 0xf8, 0x8f ;  /* 0x00000000008f781c */ /* 0x000fc40000705f70 */
[----:B------:R-:W-:Y:S02]  /*2490*/  SHF.R.U32.HI R14, RZ, 0x1, R4 ;  /* 0x00000001ff0e7819 */ /* 0x000fe40000011604 */
[----:B------:R-:W-:-:S04]  /*24a0*/  SEL R5, RZ, 0x1, !P0 ;  /* 0x00000001ff057807 */ /* 0x000fc80004000000 */
[----:B------:R-:W-:-:S04]  /*24b0*/  LOP3.LUT R5, R5, 0x1, R14, 0xf8, !PT ;  /* 0x0000000105057812 */ /* 0x000fc800078ef80e */
[----:B------:R-:W-:-:S04]  /*24c0*/  LOP3.LUT R5, R5, R4, RZ, 0xc0, !PT ;  /* 0x0000000405057212 */ /* 0x000fc800078ec0ff */
[----:B------:R-:W-:-:S04]  /*24d0*/  IADD3 R14, PT, PT, R14, R5, RZ ;  /* 0x000000050e0e7210 */ /* 0x000fc80007ffe0ff */
[----:B------:R-:W-:Y:S01]  /*24e0*/  LOP3.LUT R3, R14, R3, RZ, 0xfc, !PT ;  /* 0x000000030e037212 */ /* 0x000fe200078efcff */
[----:B------:R-:W-:Y:S06]  /*24f0*/  BRA `(.L_x_71) ;  /* 0x0000000000107947 */ /* 0x000fec0003800000 */
.L_x_70:
[----:B------:R-:W-:-:S04]  /*2500*/  LOP3.LUT R3, R3, 0x80000000, RZ, 0xc0, !PT ;  /* 0x8000000003037812 */ /* 0x000fc800078ec0ff */
[----:B------:R-:W-:Y:S01]  /*2510*/  LOP3.LUT R3, R3, 0x7f800000, RZ, 0xfc, !PT ;  /* 0x7f80000003037812 */ /* 0x000fe200078efcff */
[----:B------:R-:W-:Y:S06]  /*2520*/  BRA `(.L_x_71) ;  /* 0x0000000000047947 */ /* 0x000fec0003800000 */
.L_x_69:
[----:B------:R-:W-:-:S07]  /*2530*/  IMAD R3, R5, 0x800000, R3 ;  /* 0x0080000005037824 */ /* 0x000fce00078e0203 */
.L_x_71:
[----:B------:R-:W-:Y:S05]  /*2540*/  BSYNC.RECONVERGENT B4 ;  /* 0x0000000000047941 */ /* 0x000fea0003800200 */
.L_x_68:
[----:B------:R-:W-:Y:S05]  /*2550*/  BRA `(.L_x_72) ;  /* 0x0000000000207947 */ /* 0x000fea0003800000 */
.L_x_67:
[----:B------:R-:W-:-:S04]  /*2560*/  LOP3.LUT R3, R4, 0x80000000, R3, 0x48, !PT ;  /* 0x8000000004037812 */ /* 0x000fc800078e4803 */
[----:B------:R-:W-:Y:S01]  /*2570*/  LOP3.LUT R3, R3, 0x7f800000, RZ, 0xfc, !PT ;  /* 0x7f80000003037812 */ /* 0x000fe200078efcff */
[----:B------:R-:W-:Y:S06]  /*2580*/  BRA `(.L_x_72) ;  /* 0x0000000000147947 */ /* 0x000fec0003800000 */
.L_x_66:
[----:B------:R-:W-:Y:S01]  /*2590*/  LOP3.LUT R3, R4, 0x80000000, R3, 0x48, !PT ;  /* 0x8000000004037812 */ /* 0x000fe200078e4803 */
[----:B------:R-:W-:Y:S06]  /*25a0*/  BRA `(.L_x_72) ;  /* 0x00000000000c7947 */ /* 0x000fec0003800000 */
.L_x_65:
[----:B------:R-:W0:Y:S01]  /*25b0*/  MUFU.RSQ R3, -QNAN ;  /* 0xffc0000000037908 */ /* 0x000e220000001400 */
[----:B------:R-:W-:Y:S05]  /*25c0*/  BRA `(.L_x_72) ;  /* 0x0000000000047947 */ /* 0x000fea0003800000 */
.L_x_64:
[----:B------:R-:W-:-:S07]  /*25d0*/  FADD.FTZ R3, R3, R4 ;  /* 0x0000000403037221 */ /* 0x000fce0000010000 */
.L_x_72:
[----:B------:R-:W-:Y:S05]  /*25e0*/  BSYNC.RECONVERGENT B2 ;  /* 0x0000000000027941 */ /* 0x000fea0003800200 */
.L_x_62:
[----:B------:R-:W-:Y:S01]  /*25f0*/  HFMA2 R5, -RZ, RZ, 0, 0 ;  /* 0x00000000ff057431 */ /* 0x000fe200000001ff */
[----:B------:R-:W-:-:S04]  /*2600*/  MOV R4, R13 ;  /* 0x0000000d00047202 */ /* 0x000fc80000000f00 */
[----:B0-----:R-:W-:Y:S05]  /*2610*/  RET.REL.NODEC R4 `(_Z19computeExpIntKernelPfiiffi) ;  /* 0xffffffd804787950 */ /* 0x001fea0003c3ffff */
.L_x_73:
[----:B------:R-:W-:-:S00]  /*2620*/  BRA `(.L_x_73) ;  /* 0xfffffffc00fc7947 */ /* 0x000fc0000383ffff */
[----:B------:R-:W-:-:S00]  /*2630*/  NOP ;  /* 0x0000000000007918 */ /* 0x000fc00000000000 */
        /* <DEDUP_REMOVED lines=12> */
.L_x_75:


//--------------------- .nv.shared.reserved.0     --------------------------
	.section	.nv.shared.reserved.0,"aw",@nobits
	.weak		__nv_reservedSMEM_offset_0_alias
	.size		__nv_reservedSMEM_offset_0_alias, 0, 64
	.other		__nv_reservedSMEM_offset_0_alias,@"STO_CUDA_RESERVED_SHARED STV_DEFAULT"
__nv_reservedSMEM_offset_0_alias:
	.zero		0
	.zero		64


//--------------------- .nv.constant0._Z19computeExpIntKernelPfiiffi --------------------------
	.section	.nv.constant0._Z19computeExpIntKernelPfiiffi,"a",@progbits
	.sectionflags	@""
	.align	4
.nv.constant0._Z19computeExpIntKernelPfiiffi:
	.zero		924


//--------------------- SYMBOLS --------------------------

	.type		.nv.reservedSmem.offset0,@object
	.size		.nv.reservedSmem.offset0,0x4
